//
// Generated by NVIDIA NVVM Compiler
//
// Compiler Build ID: CL-36424714
// Cuda compilation tools, release 13.0, V13.0.88
// Based on NVVM 20.0.0
//

.version 9.0
.target sm_100
.address_size 64

	// .globl	_Z12crack_kernelyPciiS_PbS0_
.extern .func  (.param .b32 func_retval0) vprintf
(
	.param .b64 vprintf_param_0,
	.param .b64 vprintf_param_1
)
;
.global .align 1 .u8 isDone;
.global .align 1 .u8 printPasswords;
.global .align 1 .b8 $str[4] = {37, 100, 32};
.global .align 1 .b8 $str$1[2] = {10};
.global .align 1 .b8 $str$2[3] = {37, 115};
.global .align 1 .b8 $str$3[4] = {37, 115, 10};

.visible .entry _Z12crack_kernelyPciiS_PbS0_(
	.param .u64 _Z12crack_kernelyPciiS_PbS0__param_0,
	.param .u64 .ptr .align 1 _Z12crack_kernelyPciiS_PbS0__param_1,
	.param .u32 _Z12crack_kernelyPciiS_PbS0__param_2,
	.param .u32 _Z12crack_kernelyPciiS_PbS0__param_3,
	.param .u64 .ptr .align 1 _Z12crack_kernelyPciiS_PbS0__param_4,
	.param .u64 .ptr .align 1 _Z12crack_kernelyPciiS_PbS0__param_5,
	.param .u64 .ptr .align 1 _Z12crack_kernelyPciiS_PbS0__param_6
)
{
	.local .align 16 .b8 	__local_depot0[608];
	.reg .b64 	%SP;
	.reg .b64 	%SPL;
	.reg .pred 	%p<125>;
	.reg .b16 	%rs<59>;
	.reg .b32 	%r<351>;
	.reg .b64 	%rd<359>;

	mov.u64 	%SPL, __local_depot0;
	cvta.local.u64 	%SP, %SPL;
	ld.param.u64 	%rd47, [_Z12crack_kernelyPciiS_PbS0__param_0];
	ld.param.u64 	%rd48, [_Z12crack_kernelyPciiS_PbS0__param_1];
	ld.param.u32 	%r107, [_Z12crack_kernelyPciiS_PbS0__param_2];
	ld.param.u32 	%r108, [_Z12crack_kernelyPciiS_PbS0__param_3];
	ld.param.u64 	%rd49, [_Z12crack_kernelyPciiS_PbS0__param_4];
	ld.param.u64 	%rd50, [_Z12crack_kernelyPciiS_PbS0__param_5];
	ld.param.u64 	%rd51, [_Z12crack_kernelyPciiS_PbS0__param_6];
	cvta.to.global.u64 	%rd1, %rd48;
	cvta.to.global.u64 	%rd2, %rd49;
	cvta.to.global.u64 	%rd3, %rd50;
	cvta.to.global.u64 	%rd52, %rd51;
	add.u64 	%rd53, %SP, 0;
	add.u64 	%rd4, %SPL, 0;
	add.u64 	%rd5, %SPL, 0;
	add.u64 	%rd6, %SPL, 0;
	add.u64 	%rd7, %SPL, 16;
	add.u64 	%rd57, %SP, 272;
	add.u64 	%rd8, %SPL, 272;
	add.u64 	%rd58, %SP, 336;
	add.u64 	%rd9, %SPL, 336;
	add.u64 	%rd10, %SPL, 352;
	ld.global.u8 	%rs4, [%rd52];
	mul.hi.u64 	%rd60, %rd47, -2049638230412172401;
	shr.u64 	%rd61, %rd60, 15;
	cvt.u32.u64 	%r1, %rd61;
	mov.b64 	%rd62, 36864;
	cvt.u32.u64 	%r109, %rd62;
	mul.lo.s32 	%r110, %r1, %r109;
	cvt.u32.u64 	%r111, %rd47;
	sub.s32 	%r2, %r111, %r110;
	mov.u32 	%r3, %ctaid.x;
	shl.b32 	%r112, %r3, 10;
	mov.u32 	%r4, %tid.x;
	or.b32  	%r5, %r112, %r4;
	mul.lo.s32 	%r323, %r5, %r1;
	cvt.u64.u32 	%rd11, %r323;
	setp.eq.s32 	%p12, %r1, 0;
	cvt.s64.s32 	%rd63, %rd61;
	add.s64 	%rd64, %rd63, %rd11;
	add.s64 	%rd65, %rd64, -1;
	selp.b64 	%rd12, 0, %rd65, %p12;
	setp.lt.s32 	%p13, %r1, 1;
	@%p13 bra 	$L__BB0_96;
	setp.lt.s32 	%p14, %r108, 1;
	@%p14 bra 	$L__BB0_22;
	setp.eq.s32 	%p15, %r3, 0;
	setp.eq.s32 	%p16, %r4, 2;
	and.pred  	%p1, %p15, %p16;
	add.s32 	%r113, %r108, -1;
	and.b32  	%r7, %r108, 3;
	setp.lt.u32 	%p17, %r113, 3;
	mov.u32 	%r322, %r108;
	@%p17 bra 	$L__BB0_13;
	and.b32  	%r8, %r108, 2147483644;
	mov.b32 	%r321, 0;
	not.pred 	%p18, %p1;
	mov.u64 	%rd68, $str;
	mov.u32 	%r322, %r108;
$L__BB0_4:
	.pragma "nounroll";
	add.s32 	%r115, %r322, -1;
	rem.s32 	%r12, %r323, %r107;
	mul.wide.u32 	%rd66, %r115, 4;
	add.s64 	%rd67, %rd7, %rd66;
	st.local.u32 	[%rd67], %r12;
	@%p18 bra 	$L__BB0_6;
	st.local.u32 	[%rd6], %r12;
	cvta.global.u64 	%rd69, %rd68;
	{ // callseq 0, 0
	.param .b64 param0;
	st.param.b64 	[param0], %rd69;
	.param .b64 param1;
	st.param.b64 	[param1], %rd53;
	.param .b32 retval0;
	call.uni (retval0), 
	vprintf, 
	(
	param0, 
	param1
	);
	ld.param.b32 	%r116, [retval0];
	} // callseq 0
$L__BB0_6:
	div.s32 	%r13, %r323, %r107;
	add.s32 	%r118, %r322, -2;
	rem.s32 	%r14, %r13, %r107;
	mul.wide.u32 	%rd71, %r118, 4;
	add.s64 	%rd72, %rd7, %rd71;
	st.local.u32 	[%rd72], %r14;
	@%p18 bra 	$L__BB0_8;
	st.local.u32 	[%rd6], %r14;
	cvta.global.u64 	%rd74, %rd68;
	{ // callseq 1, 0
	.param .b64 param0;
	st.param.b64 	[param0], %rd74;
	.param .b64 param1;
	st.param.b64 	[param1], %rd53;
	.param .b32 retval0;
	call.uni (retval0), 
	vprintf, 
	(
	param0, 
	param1
	);
	ld.param.b32 	%r119, [retval0];
	} // callseq 1
$L__BB0_8:
	div.s32 	%r15, %r13, %r107;
	add.s32 	%r121, %r322, -3;
	rem.s32 	%r16, %r15, %r107;
	mul.wide.u32 	%rd76, %r121, 4;
	add.s64 	%rd77, %rd7, %rd76;
	st.local.u32 	[%rd77], %r16;
	@%p18 bra 	$L__BB0_10;
	st.local.u32 	[%rd6], %r16;
	cvta.global.u64 	%rd79, %rd68;
	{ // callseq 2, 0
	.param .b64 param0;
	st.param.b64 	[param0], %rd79;
	.param .b64 param1;
	st.param.b64 	[param1], %rd53;
	.param .b32 retval0;
	call.uni (retval0), 
	vprintf, 
	(
	param0, 
	param1
	);
	ld.param.b32 	%r122, [retval0];
	} // callseq 2
$L__BB0_10:
	div.s32 	%r124, %r15, %r107;
	add.s32 	%r322, %r322, -4;
	div.s32 	%r323, %r124, %r107;
	mul.lo.s32 	%r125, %r323, %r107;
	sub.s32 	%r18, %r124, %r125;
	mul.wide.u32 	%rd81, %r322, 4;
	add.s64 	%rd82, %rd7, %rd81;
	st.local.u32 	[%rd82], %r18;
	@%p18 bra 	$L__BB0_12;
	st.local.u32 	[%rd6], %r18;
	cvta.global.u64 	%rd84, %rd68;
	{ // callseq 3, 0
	.param .b64 param0;
	st.param.b64 	[param0], %rd84;
	.param .b64 param1;
	st.param.b64 	[param1], %rd53;
	.param .b32 retval0;
	call.uni (retval0), 
	vprintf, 
	(
	param0, 
	param1
	);
	ld.param.b32 	%r126, [retval0];
	} // callseq 3
$L__BB0_12:
	add.s32 	%r321, %r321, 4;
	setp.ne.s32 	%p22, %r321, %r8;
	@%p22 bra 	$L__BB0_4;
$L__BB0_13:
	setp.eq.s32 	%p23, %r7, 0;
	@%p23 bra 	$L__BB0_22;
	setp.eq.s32 	%p24, %r7, 1;
	@%p24 bra 	$L__BB0_19;
	add.s32 	%r128, %r322, -1;
	rem.s32 	%r23, %r323, %r107;
	mul.wide.u32 	%rd86, %r128, 4;
	add.s64 	%rd87, %rd7, %rd86;
	st.local.u32 	[%rd87], %r23;
	not.pred 	%p25, %p1;
	@%p25 bra 	$L__BB0_17;
	st.local.u32 	[%rd6], %r23;
	mov.u64 	%rd88, $str;
	cvta.global.u64 	%rd89, %rd88;
	{ // callseq 4, 0
	.param .b64 param0;
	st.param.b64 	[param0], %rd89;
	.param .b64 param1;
	st.param.b64 	[param1], %rd53;
	.param .b32 retval0;
	call.uni (retval0), 
	vprintf, 
	(
	param0, 
	param1
	);
	ld.param.b32 	%r129, [retval0];
	} // callseq 4
$L__BB0_17:
	div.s32 	%r131, %r323, %r107;
	add.s32 	%r322, %r322, -2;
	div.s32 	%r323, %r131, %r107;
	mul.lo.s32 	%r132, %r323, %r107;
	sub.s32 	%r25, %r131, %r132;
	mul.wide.u32 	%rd91, %r322, 4;
	add.s64 	%rd92, %rd7, %rd91;
	st.local.u32 	[%rd92], %r25;
	@%p25 bra 	$L__BB0_19;
	st.local.u32 	[%rd6], %r25;
	mov.u64 	%rd93, $str;
	cvta.global.u64 	%rd94, %rd93;
	{ // callseq 5, 0
	.param .b64 param0;
	st.param.b64 	[param0], %rd94;
	.param .b64 param1;
	st.param.b64 	[param1], %rd53;
	.param .b32 retval0;
	call.uni (retval0), 
	vprintf, 
	(
	param0, 
	param1
	);
	ld.param.b32 	%r133, [retval0];
	} // callseq 5
$L__BB0_19:
	and.b32  	%r135, %r108, 1;
	setp.eq.b32 	%p27, %r135, 1;
	not.pred 	%p28, %p27;
	@%p28 bra 	$L__BB0_22;
	add.s32 	%r136, %r322, -1;
	rem.s32 	%r29, %r323, %r107;
	mul.wide.u32 	%rd96, %r136, 4;
	add.s64 	%rd97, %rd7, %rd96;
	st.local.u32 	[%rd97], %r29;
	not.pred 	%p29, %p1;
	@%p29 bra 	$L__BB0_22;
	st.local.u32 	[%rd6], %r29;
	mov.u64 	%rd98, $str;
	cvta.global.u64 	%rd99, %rd98;
	{ // callseq 6, 0
	.param .b64 param0;
	st.param.b64 	[param0], %rd99;
	.param .b64 param1;
	st.param.b64 	[param1], %rd53;
	.param .b32 retval0;
	call.uni (retval0), 
	vprintf, 
	(
	param0, 
	param1
	);
	ld.param.b32 	%r137, [retval0];
	} // callseq 6
$L__BB0_22:
	setp.eq.s32 	%p30, %r3, 0;
	setp.eq.s32 	%p31, %r4, 2;
	and.pred  	%p2, %p30, %p31;
	not.pred 	%p32, %p2;
	@%p32 bra 	$L__BB0_24;
	mov.u64 	%rd101, $str$1;
	cvta.global.u64 	%rd102, %rd101;
	{ // callseq 7, 0
	.param .b64 param0;
	st.param.b64 	[param0], %rd102;
	.param .b64 param1;
	st.param.b64 	[param1], 0;
	.param .b32 retval0;
	call.uni (retval0), 
	vprintf, 
	(
	param0, 
	param1
	);
	ld.param.b32 	%r139, [retval0];
	} // callseq 7
$L__BB0_24:
	setp.lt.s32 	%p33, %r108, 1;
	@%p33 bra 	$L__BB0_45;
	cvt.u32.u64 	%r328, %rd12;
	add.s32 	%r141, %r108, -1;
	and.b32  	%r31, %r108, 3;
	setp.lt.u32 	%p34, %r141, 3;
	@%p34 bra 	$L__BB0_36;
	and.b32  	%r32, %r108, 2147483644;
	mov.b32 	%r327, 0;
	mov.u64 	%rd103, $str;
$L__BB0_27:
	.pragma "nounroll";
	@%p32 bra 	$L__BB0_29;
	rem.s32 	%r143, %r328, %r107;
	st.local.u32 	[%rd5], %r143;
	cvta.global.u64 	%rd104, %rd103;
	{ // callseq 8, 0
	.param .b64 param0;
	st.param.b64 	[param0], %rd104;
	.param .b64 param1;
	st.param.b64 	[param1], %rd53;
	.param .b32 retval0;
	call.uni (retval0), 
	vprintf, 
	(
	param0, 
	param1
	);
	ld.param.b32 	%r144, [retval0];
	} // callseq 8
$L__BB0_29:
	div.s32 	%r35, %r328, %r107;
	@%p32 bra 	$L__BB0_31;
	rem.s32 	%r146, %r35, %r107;
	st.local.u32 	[%rd5], %r146;
	cvta.global.u64 	%rd107, %rd103;
	{ // callseq 9, 0
	.param .b64 param0;
	st.param.b64 	[param0], %rd107;
	.param .b64 param1;
	st.param.b64 	[param1], %rd53;
	.param .b32 retval0;
	call.uni (retval0), 
	vprintf, 
	(
	param0, 
	param1
	);
	ld.param.b32 	%r147, [retval0];
	} // callseq 9
$L__BB0_31:
	div.s32 	%r36, %r35, %r107;
	@%p32 bra 	$L__BB0_33;
	rem.s32 	%r149, %r36, %r107;
	st.local.u32 	[%rd5], %r149;
	cvta.global.u64 	%rd110, %rd103;
	{ // callseq 10, 0
	.param .b64 param0;
	st.param.b64 	[param0], %rd110;
	.param .b64 param1;
	st.param.b64 	[param1], %rd53;
	.param .b32 retval0;
	call.uni (retval0), 
	vprintf, 
	(
	param0, 
	param1
	);
	ld.param.b32 	%r150, [retval0];
	} // callseq 10
$L__BB0_33:
	div.s32 	%r37, %r36, %r107;
	div.s32 	%r328, %r37, %r107;
	@%p32 bra 	$L__BB0_35;
	rem.s32 	%r152, %r37, %r107;
	st.local.u32 	[%rd5], %r152;
	cvta.global.u64 	%rd113, %rd103;
	{ // callseq 11, 0
	.param .b64 param0;
	st.param.b64 	[param0], %rd113;
	.param .b64 param1;
	st.param.b64 	[param1], %rd53;
	.param .b32 retval0;
	call.uni (retval0), 
	vprintf, 
	(
	param0, 
	param1
	);
	ld.param.b32 	%r153, [retval0];
	} // callseq 11
$L__BB0_35:
	add.s32 	%r327, %r327, 4;
	setp.ne.s32 	%p39, %r327, %r32;
	@%p39 bra 	$L__BB0_27;
$L__BB0_36:
	setp.eq.s32 	%p40, %r31, 0;
	@%p40 bra 	$L__BB0_45;
	setp.eq.s32 	%p41, %r31, 1;
	@%p41 bra 	$L__BB0_42;
	@%p32 bra 	$L__BB0_40;
	rem.s32 	%r155, %r328, %r107;
	st.local.u32 	[%rd5], %r155;
	mov.u64 	%rd115, $str;
	cvta.global.u64 	%rd116, %rd115;
	{ // callseq 12, 0
	.param .b64 param0;
	st.param.b64 	[param0], %rd116;
	.param .b64 param1;
	st.param.b64 	[param1], %rd53;
	.param .b32 retval0;
	call.uni (retval0), 
	vprintf, 
	(
	param0, 
	param1
	);
	ld.param.b32 	%r156, [retval0];
	} // callseq 12
$L__BB0_40:
	div.s32 	%r41, %r328, %r107;
	div.s32 	%r328, %r41, %r107;
	@%p32 bra 	$L__BB0_42;
	rem.s32 	%r158, %r41, %r107;
	st.local.u32 	[%rd5], %r158;
	mov.u64 	%rd118, $str;
	cvta.global.u64 	%rd119, %rd118;
	{ // callseq 13, 0
	.param .b64 param0;
	st.param.b64 	[param0], %rd119;
	.param .b64 param1;
	st.param.b64 	[param1], %rd53;
	.param .b32 retval0;
	call.uni (retval0), 
	vprintf, 
	(
	param0, 
	param1
	);
	ld.param.b32 	%r159, [retval0];
	} // callseq 13
$L__BB0_42:
	and.b32  	%r161, %r108, 1;
	setp.eq.b32 	%p44, %r161, 1;
	not.pred 	%p45, %p44;
	@%p45 bra 	$L__BB0_45;
	@%p32 bra 	$L__BB0_47;
	rem.s32 	%r162, %r328, %r107;
	st.local.u32 	[%rd5], %r162;
	mov.u64 	%rd121, $str;
	cvta.global.u64 	%rd122, %rd121;
	{ // callseq 14, 0
	.param .b64 param0;
	st.param.b64 	[param0], %rd122;
	.param .b64 param1;
	st.param.b64 	[param1], %rd53;
	.param .b32 retval0;
	call.uni (retval0), 
	vprintf, 
	(
	param0, 
	param1
	);
	ld.param.b32 	%r163, [retval0];
	} // callseq 14
$L__BB0_45:
	@%p32 bra 	$L__BB0_47;
	mov.u64 	%rd124, $str$1;
	cvta.global.u64 	%rd125, %rd124;
	{ // callseq 15, 0
	.param .b64 param0;
	st.param.b64 	[param0], %rd125;
	.param .b64 param1;
	st.param.b64 	[param1], 0;
	.param .b32 retval0;
	call.uni (retval0), 
	vprintf, 
	(
	param0, 
	param1
	);
	ld.param.b32 	%r165, [retval0];
	} // callseq 15
$L__BB0_47:
	setp.le.u64 	%p48, %rd12, %rd11;
	@%p48 bra 	$L__BB0_96;
	setp.lt.s32 	%p49, %r108, 1;
	@%p49 bra 	$L__BB0_75;
	and.b32  	%r44, %r108, 15;
	and.b32  	%r45, %r108, 7;
	and.b32  	%r46, %r108, 3;
	cvt.u64.u32 	%rd148, %r108;
	add.s64 	%rd13, %rd8, %rd148;
	and.b32  	%r185, %r108, 2147483632;
	neg.s32 	%r47, %r185;
	add.s32 	%r187, %r108, -1;
	mov.u64 	%rd226, $str$3;
$L__BB0_50:
	ld.global.u8 	%rs19, [%rd3];
	setp.eq.s16 	%p69, %rs19, 0;
	@%p69 bra 	$L__BB0_51;
	bra.uni 	$L__BB0_96;
$L__BB0_51:
	setp.lt.u32 	%p70, %r187, 15;
	mov.b32 	%r332, 0;
	@%p70 bra 	$L__BB0_54;
	add.s64 	%rd348, %rd7, 32;
	mov.u64 	%rd349, %rd8;
	mov.u32 	%r330, %r47;
$L__BB0_53:
	.pragma "nounroll";
	and.b32  	%r332, %r108, 2147483632;
	ld.local.v4.u32 	{%r188, %r189, %r190, %r191}, [%rd348+-32];
	cvt.s64.s32 	%rd149, %r188;
	add.s64 	%rd150, %rd1, %rd149;
	cvt.s64.s32 	%rd151, %r189;
	add.s64 	%rd152, %rd1, %rd151;
	cvt.s64.s32 	%rd153, %r190;
	add.s64 	%rd154, %rd1, %rd153;
	cvt.s64.s32 	%rd155, %r191;
	add.s64 	%rd156, %rd1, %rd155;
	ld.local.v4.u32 	{%r192, %r193, %r194, %r195}, [%rd348+-16];
	cvt.s64.s32 	%rd157, %r192;
	add.s64 	%rd158, %rd1, %rd157;
	cvt.s64.s32 	%rd159, %r193;
	add.s64 	%rd160, %rd1, %rd159;
	cvt.s64.s32 	%rd161, %r194;
	add.s64 	%rd162, %rd1, %rd161;
	cvt.s64.s32 	%rd163, %r195;
	add.s64 	%rd164, %rd1, %rd163;
	ld.local.v4.u32 	{%r196, %r197, %r198, %r199}, [%rd348];
	cvt.s64.s32 	%rd165, %r196;
	add.s64 	%rd166, %rd1, %rd165;
	cvt.s64.s32 	%rd167, %r197;
	add.s64 	%rd168, %rd1, %rd167;
	cvt.s64.s32 	%rd169, %r198;
	add.s64 	%rd170, %rd1, %rd169;
	cvt.s64.s32 	%rd171, %r199;
	add.s64 	%rd172, %rd1, %rd171;
	ld.local.v4.u32 	{%r200, %r201, %r202, %r203}, [%rd348+16];
	cvt.s64.s32 	%rd173, %r200;
	add.s64 	%rd174, %rd1, %rd173;
	cvt.s64.s32 	%rd175, %r201;
	add.s64 	%rd176, %rd1, %rd175;
	cvt.s64.s32 	%rd177, %r202;
	add.s64 	%rd178, %rd1, %rd177;
	cvt.s64.s32 	%rd179, %r203;
	add.s64 	%rd180, %rd1, %rd179;
	ld.global.u8 	%r204, [%rd180];
	ld.global.u8 	%r205, [%rd178];
	prmt.b32 	%r206, %r205, %r204, 0x3340U;
	ld.global.u8 	%r207, [%rd176];
	ld.global.u8 	%r208, [%rd174];
	prmt.b32 	%r209, %r208, %r207, 0x3340U;
	prmt.b32 	%r210, %r209, %r206, 0x5410U;
	ld.global.u8 	%r211, [%rd172];
	ld.global.u8 	%r212, [%rd170];
	prmt.b32 	%r213, %r212, %r211, 0x3340U;
	ld.global.u8 	%r214, [%rd168];
	ld.global.u8 	%r215, [%rd166];
	prmt.b32 	%r216, %r215, %r214, 0x3340U;
	prmt.b32 	%r217, %r216, %r213, 0x5410U;
	ld.global.u8 	%r218, [%rd164];
	ld.global.u8 	%r219, [%rd162];
	prmt.b32 	%r220, %r219, %r218, 0x3340U;
	ld.global.u8 	%r221, [%rd160];
	ld.global.u8 	%r222, [%rd158];
	prmt.b32 	%r223, %r222, %r221, 0x3340U;
	prmt.b32 	%r224, %r223, %r220, 0x5410U;
	ld.global.u8 	%r225, [%rd156];
	ld.global.u8 	%r226, [%rd154];
	prmt.b32 	%r227, %r226, %r225, 0x3340U;
	ld.global.u8 	%r228, [%rd152];
	ld.global.u8 	%r229, [%rd150];
	prmt.b32 	%r230, %r229, %r228, 0x3340U;
	prmt.b32 	%r231, %r230, %r227, 0x5410U;
	st.local.v4.b32 	[%rd349], {%r231, %r224, %r217, %r210};
	add.s32 	%r330, %r330, 16;
	add.s64 	%rd349, %rd349, 16;
	add.s64 	%rd348, %rd348, 64;
	setp.ne.s32 	%p71, %r330, 0;
	@%p71 bra 	$L__BB0_53;
$L__BB0_54:
	setp.eq.s32 	%p72, %r44, 0;
	@%p72 bra 	$L__BB0_64;
	add.s32 	%r232, %r44, -1;
	setp.lt.u32 	%p73, %r232, 7;
	@%p73 bra 	$L__BB0_57;
	cvt.u64.u32 	%rd181, %r332;
	mul.wide.u32 	%rd182, %r332, 4;
	add.s64 	%rd183, %rd7, %rd182;
	ld.local.s32 	%rd184, [%rd183];
	add.s64 	%rd185, %rd1, %rd184;
	ld.global.u8 	%rs20, [%rd185];
	add.s64 	%rd186, %rd8, %rd181;
	st.local.u8 	[%rd186], %rs20;
	ld.local.s32 	%rd187, [%rd183+4];
	add.s64 	%rd188, %rd1, %rd187;
	ld.global.u8 	%rs21, [%rd188];
	st.local.u8 	[%rd186+1], %rs21;
	ld.local.s32 	%rd189, [%rd183+8];
	add.s64 	%rd190, %rd1, %rd189;
	ld.global.u8 	%rs22, [%rd190];
	st.local.u8 	[%rd186+2], %rs22;
	ld.local.s32 	%rd191, [%rd183+12];
	add.s64 	%rd192, %rd1, %rd191;
	ld.global.u8 	%rs23, [%rd192];
	st.local.u8 	[%rd186+3], %rs23;
	ld.local.s32 	%rd193, [%rd183+16];
	add.s64 	%rd194, %rd1, %rd193;
	ld.global.u8 	%rs24, [%rd194];
	st.local.u8 	[%rd186+4], %rs24;
	ld.local.s32 	%rd195, [%rd183+20];
	add.s64 	%rd196, %rd1, %rd195;
	ld.global.u8 	%rs25, [%rd196];
	st.local.u8 	[%rd186+5], %rs25;
	ld.local.s32 	%rd197, [%rd183+24];
	add.s64 	%rd198, %rd1, %rd197;
	ld.global.u8 	%rs26, [%rd198];
	st.local.u8 	[%rd186+6], %rs26;
	ld.local.s32 	%rd199, [%rd183+28];
	add.s64 	%rd200, %rd1, %rd199;
	ld.global.u8 	%rs27, [%rd200];
	st.local.u8 	[%rd186+7], %rs27;
	add.s32 	%r332, %r332, 8;
$L__BB0_57:
	setp.eq.s32 	%p74, %r45, 0;
	@%p74 bra 	$L__BB0_64;
	add.s32 	%r233, %r45, -1;
	setp.lt.u32 	%p75, %r233, 3;
	@%p75 bra 	$L__BB0_60;
	cvt.u64.u32 	%rd201, %r332;
	mul.wide.u32 	%rd202, %r332, 4;
	add.s64 	%rd203, %rd7, %rd202;
	ld.local.s32 	%rd204, [%rd203];
	add.s64 	%rd205, %rd1, %rd204;
	ld.global.u8 	%rs28, [%rd205];
	add.s64 	%rd206, %rd8, %rd201;
	st.local.u8 	[%rd206], %rs28;
	ld.local.s32 	%rd207, [%rd203+4];
	add.s64 	%rd208, %rd1, %rd207;
	ld.global.u8 	%rs29, [%rd208];
	st.local.u8 	[%rd206+1], %rs29;
	ld.local.s32 	%rd209, [%rd203+8];
	add.s64 	%rd210, %rd1, %rd209;
	ld.global.u8 	%rs30, [%rd210];
	st.local.u8 	[%rd206+2], %rs30;
	ld.local.s32 	%rd211, [%rd203+12];
	add.s64 	%rd212, %rd1, %rd211;
	ld.global.u8 	%rs31, [%rd212];
	st.local.u8 	[%rd206+3], %rs31;
	add.s32 	%r332, %r332, 4;
$L__BB0_60:
	setp.eq.s32 	%p76, %r46, 0;
	@%p76 bra 	$L__BB0_64;
	setp.eq.s32 	%p77, %r46, 1;
	cvt.u64.u32 	%rd213, %r332;
	mul.wide.u32 	%rd214, %r332, 4;
	add.s64 	%rd19, %rd7, %rd214;
	ld.local.s32 	%rd215, [%rd19];
	add.s64 	%rd216, %rd1, %rd215;
	ld.global.u8 	%rs32, [%rd216];
	add.s64 	%rd20, %rd8, %rd213;
	st.local.u8 	[%rd20], %rs32;
	@%p77 bra 	$L__BB0_64;
	setp.eq.s32 	%p78, %r46, 2;
	ld.local.s32 	%rd217, [%rd19+4];
	add.s64 	%rd218, %rd1, %rd217;
	ld.global.u8 	%rs33, [%rd218];
	st.local.u8 	[%rd20+1], %rs33;
	@%p78 bra 	$L__BB0_64;
	ld.local.s32 	%rd219, [%rd19+8];
	add.s64 	%rd220, %rd1, %rd219;
	ld.global.u8 	%rs34, [%rd220];
	st.local.u8 	[%rd20+2], %rs34;
$L__BB0_64:
	setp.eq.s16 	%p79, %rs4, 0;
	mov.b16 	%rs36, 0;
	st.local.u8 	[%rd13], %rs36;
	@%p79 bra 	$L__BB0_66;
	add.u64 	%rd221, %SP, 272;
	st.local.u64 	[%rd9], %rd221;
	mov.u64 	%rd222, $str$2;
	cvta.global.u64 	%rd223, %rd222;
	add.u64 	%rd224, %SP, 336;
	{ // callseq 22, 0
	.param .b64 param0;
	st.param.b64 	[param0], %rd223;
	.param .b64 param1;
	st.param.b64 	[param1], %rd224;
	.param .b32 retval0;
	call.uni (retval0), 
	vprintf, 
	(
	param0, 
	param1
	);
	ld.param.b32 	%r234, [retval0];
	} // callseq 22
$L__BB0_66:
	st.local.u64 	[%rd9], %rd57;
	cvta.global.u64 	%rd227, %rd226;
	{ // callseq 23, 0
	.param .b64 param0;
	st.param.b64 	[param0], %rd227;
	.param .b64 param1;
	st.param.b64 	[param1], %rd58;
	.param .b32 retval0;
	call.uni (retval0), 
	vprintf, 
	(
	param0, 
	param1
	);
	ld.param.b32 	%r237, [retval0];
	} // callseq 23
	mov.b32 	%r334, 0;
$L__BB0_67:
	cvt.u64.u32 	%rd229, %r334;
	add.s64 	%rd230, %rd8, %rd229;
	ld.local.u8 	%rs37, [%rd230];
	add.s64 	%rd231, %rd2, %rd229;
	ld.global.u8 	%rs38, [%rd231];
	setp.ne.s16 	%p80, %rs37, %rs38;
	@%p80 bra 	$L__BB0_70;
	add.s32 	%r334, %r334, 1;
	setp.ne.s32 	%p81, %r334, %r108;
	@%p81 bra 	$L__BB0_67;
	mov.b16 	%rs39, 1;
	st.global.u8 	[%rd3], %rs39;
$L__BB0_70:
	setp.lt.s32 	%p82, %r107, 1;
	add.s64 	%rd11, %rd11, 1;
	@%p82 bra 	$L__BB0_74;
	mov.u32 	%r335, %r107;
$L__BB0_72:
	add.s32 	%r59, %r335, -1;
	mul.wide.u32 	%rd232, %r59, 4;
	add.s64 	%rd22, %rd7, %rd232;
	ld.local.u32 	%r239, [%rd22];
	add.s32 	%r240, %r239, 1;
	st.local.u32 	[%rd22], %r240;
	setp.lt.s32 	%p83, %r240, %r107;
	@%p83 bra 	$L__BB0_74;
	mov.b32 	%r241, 0;
	st.local.u32 	[%rd22], %r241;
	setp.gt.u32 	%p84, %r335, 1;
	mov.u32 	%r335, %r59;
	@%p84 bra 	$L__BB0_72;
$L__BB0_74:
	setp.lt.u64 	%p85, %rd11, %rd12;
	@%p85 bra 	$L__BB0_50;
	bra.uni 	$L__BB0_96;
$L__BB0_75:
	setp.lt.s32 	%p50, %r107, 1;
	@%p50 bra 	$L__BB0_89;
	setp.ne.s16 	%p58, %rs4, 0;
	ld.global.u8 	%rs2, [%rd3];
	@%p58 bra 	$L__BB0_83;
	setp.eq.s16 	%p121, %rs2, 0;
	mov.u64 	%rd144, $str$3;
$L__BB0_78:
	not.pred 	%p64, %p121;
	@%p64 bra 	$L__BB0_96;
	mov.b16 	%rs17, 0;
	st.local.u8 	[%rd8], %rs17;
	st.local.u64 	[%rd9], %rd57;
	cvta.global.u64 	%rd145, %rd144;
	{ // callseq 21, 0
	.param .b64 param0;
	st.param.b64 	[param0], %rd145;
	.param .b64 param1;
	st.param.b64 	[param1], %rd58;
	.param .b32 retval0;
	call.uni (retval0), 
	vprintf, 
	(
	param0, 
	param1
	);
	ld.param.b32 	%r180, [retval0];
	} // callseq 21
	mov.b16 	%rs18, 1;
	st.global.u8 	[%rd3], %rs18;
	add.s64 	%rd11, %rd11, 1;
	mov.u32 	%r336, %r107;
$L__BB0_80:
	add.s32 	%r61, %r336, -1;
	mul.wide.u32 	%rd147, %r61, 4;
	add.s64 	%rd26, %rd7, %rd147;
	ld.local.u32 	%r182, [%rd26];
	add.s32 	%r183, %r182, 1;
	st.local.u32 	[%rd26], %r183;
	setp.lt.s32 	%p65, %r183, %r107;
	@%p65 bra 	$L__BB0_82;
	mov.b32 	%r184, 0;
	st.local.u32 	[%rd26], %r184;
	setp.gt.s32 	%p66, %r336, 1;
	mov.u32 	%r336, %r61;
	@%p66 bra 	$L__BB0_80;
$L__BB0_82:
	setp.lt.u64 	%p68, %rd11, %rd12;
	mov.pred 	%p121, 0;
	@%p68 bra 	$L__BB0_78;
	bra.uni 	$L__BB0_96;
$L__BB0_83:
	setp.eq.s16 	%p122, %rs2, 0;
	mov.u64 	%rd137, $str$2;
	mov.u64 	%rd140, $str$3;
$L__BB0_84:
	not.pred 	%p59, %p122;
	@%p59 bra 	$L__BB0_96;
	mov.b16 	%rs14, 0;
	st.local.u8 	[%rd8], %rs14;
	st.local.u64 	[%rd9], %rd57;
	cvta.global.u64 	%rd138, %rd137;
	{ // callseq 19, 0
	.param .b64 param0;
	st.param.b64 	[param0], %rd138;
	.param .b64 param1;
	st.param.b64 	[param1], %rd58;
	.param .b32 retval0;
	call.uni (retval0), 
	vprintf, 
	(
	param0, 
	param1
	);
	ld.param.b32 	%r173, [retval0];
	} // callseq 19
	st.local.u64 	[%rd9], %rd57;
	cvta.global.u64 	%rd141, %rd140;
	{ // callseq 20, 0
	.param .b64 param0;
	st.param.b64 	[param0], %rd141;
	.param .b64 param1;
	st.param.b64 	[param1], %rd58;
	.param .b32 retval0;
	call.uni (retval0), 
	vprintf, 
	(
	param0, 
	param1
	);
	ld.param.b32 	%r175, [retval0];
	} // callseq 20
	mov.b16 	%rs15, 1;
	st.global.u8 	[%rd3], %rs15;
	add.s64 	%rd11, %rd11, 1;
	mov.u32 	%r337, %r107;
$L__BB0_86:
	add.s32 	%r63, %r337, -1;
	mul.wide.u32 	%rd142, %r63, 4;
	add.s64 	%rd29, %rd7, %rd142;
	ld.local.u32 	%r177, [%rd29];
	add.s32 	%r178, %r177, 1;
	st.local.u32 	[%rd29], %r178;
	setp.lt.s32 	%p60, %r178, %r107;
	@%p60 bra 	$L__BB0_88;
	mov.b32 	%r179, 0;
	st.local.u32 	[%rd29], %r179;
	setp.gt.s32 	%p61, %r337, 1;
	mov.u32 	%r337, %r63;
	@%p61 bra 	$L__BB0_86;
$L__BB0_88:
	setp.lt.u64 	%p63, %rd11, %rd12;
	mov.pred 	%p122, 0;
	@%p63 bra 	$L__BB0_84;
	bra.uni 	$L__BB0_96;
$L__BB0_89:
	setp.ne.s16 	%p51, %rs4, 0;
	ld.global.u8 	%rs3, [%rd3];
	@%p51 bra 	$L__BB0_93;
	setp.eq.s16 	%p123, %rs3, 0;
	mov.u64 	%rd133, $str$3;
$L__BB0_91:
	not.pred 	%p55, %p123;
	@%p55 bra 	$L__BB0_96;
	mov.b16 	%rs10, 0;
	st.local.u8 	[%rd8], %rs10;
	st.local.u64 	[%rd9], %rd57;
	cvta.global.u64 	%rd134, %rd133;
	{ // callseq 18, 0
	.param .b64 param0;
	st.param.b64 	[param0], %rd134;
	.param .b64 param1;
	st.param.b64 	[param1], %rd58;
	.param .b32 retval0;
	call.uni (retval0), 
	vprintf, 
	(
	param0, 
	param1
	);
	ld.param.b32 	%r171, [retval0];
	} // callseq 18
	mov.b16 	%rs11, 1;
	st.global.u8 	[%rd3], %rs11;
	add.s64 	%rd11, %rd11, 1;
	setp.lt.u64 	%p57, %rd11, %rd12;
	mov.pred 	%p123, 0;
	@%p57 bra 	$L__BB0_91;
	bra.uni 	$L__BB0_96;
$L__BB0_93:
	setp.eq.s16 	%p124, %rs3, 0;
	mov.u64 	%rd127, $str$2;
	mov.u64 	%rd130, $str$3;
$L__BB0_94:
	not.pred 	%p52, %p124;
	@%p52 bra 	$L__BB0_96;
	mov.b16 	%rs7, 0;
	st.local.u8 	[%rd8], %rs7;
	st.local.u64 	[%rd9], %rd57;
	cvta.global.u64 	%rd128, %rd127;
	{ // callseq 16, 0
	.param .b64 param0;
	st.param.b64 	[param0], %rd128;
	.param .b64 param1;
	st.param.b64 	[param1], %rd58;
	.param .b32 retval0;
	call.uni (retval0), 
	vprintf, 
	(
	param0, 
	param1
	);
	ld.param.b32 	%r167, [retval0];
	} // callseq 16
	st.local.u64 	[%rd9], %rd57;
	cvta.global.u64 	%rd131, %rd130;
	{ // callseq 17, 0
	.param .b64 param0;
	st.param.b64 	[param0], %rd131;
	.param .b64 param1;
	st.param.b64 	[param1], %rd58;
	.param .b32 retval0;
	call.uni (retval0), 
	vprintf, 
	(
	param0, 
	param1
	);
	ld.param.b32 	%r169, [retval0];
	} // callseq 17
	mov.b16 	%rs8, 1;
	st.global.u8 	[%rd3], %rs8;
	add.s64 	%rd11, %rd11, 1;
	setp.lt.u64 	%p54, %rd11, %rd12;
	mov.pred 	%p124, 0;
	@%p54 bra 	$L__BB0_94;
$L__BB0_96:
	ld.global.u8 	%rs40, [%rd3];
	setp.ne.s16 	%p86, %rs40, 0;
	setp.ge.u32 	%p87, %r5, %r2;
	or.pred  	%p88, %p86, %p87;
	@%p88 bra 	$L__BB0_142;
	mad.lo.s32 	%r344, %r1, 36864, %r5;
	setp.lt.s32 	%p89, %r108, 1;
	@%p89 bra 	$L__BB0_119;
	setp.eq.s32 	%p90, %r3, 0;
	setp.eq.s32 	%p91, %r4, 2;
	and.pred  	%p11, %p90, %p91;
	add.s32 	%r242, %r108, -1;
	and.b32  	%r65, %r108, 3;
	setp.lt.u32 	%p92, %r242, 3;
	mov.u32 	%r343, %r108;
	@%p92 bra 	$L__BB0_110;
	add.s32 	%r339, %r108, -2;
	and.b32  	%r243, %r108, 2147483644;
	neg.s32 	%r338, %r243;
	not.pred 	%p93, %p11;
	mov.u64 	%rd235, $str;
	add.u64 	%rd237, %SP, 0;
$L__BB0_100:
	.pragma "nounroll";
	add.s32 	%r244, %r339, 1;
	rem.s32 	%r71, %r344, %r107;
	mul.wide.u32 	%rd233, %r244, 4;
	add.s64 	%rd234, %rd10, %rd233;
	st.local.u32 	[%rd234], %r71;
	@%p93 bra 	$L__BB0_102;
	st.local.u32 	[%rd4], %r71;
	cvta.global.u64 	%rd236, %rd235;
	{ // callseq 24, 0
	.param .b64 param0;
	st.param.b64 	[param0], %rd236;
	.param .b64 param1;
	st.param.b64 	[param1], %rd237;
	.param .b32 retval0;
	call.uni (retval0), 
	vprintf, 
	(
	param0, 
	param1
	);
	ld.param.b32 	%r245, [retval0];
	} // callseq 24
$L__BB0_102:
	div.s32 	%r72, %r344, %r107;
	rem.s32 	%r73, %r72, %r107;
	mul.wide.u32 	%rd238, %r339, 4;
	add.s64 	%rd239, %rd10, %rd238;
	st.local.u32 	[%rd239], %r73;
	@%p93 bra 	$L__BB0_104;
	st.local.u32 	[%rd4], %r73;
	cvta.global.u64 	%rd241, %rd235;
	{ // callseq 25, 0
	.param .b64 param0;
	st.param.b64 	[param0], %rd241;
	.param .b64 param1;
	st.param.b64 	[param1], %rd237;
	.param .b32 retval0;
	call.uni (retval0), 
	vprintf, 
	(
	param0, 
	param1
	);
	ld.param.b32 	%r247, [retval0];
	} // callseq 25
$L__BB0_104:
	div.s32 	%r74, %r72, %r107;
	add.s32 	%r249, %r339, -1;
	rem.s32 	%r75, %r74, %r107;
	mul.wide.u32 	%rd243, %r249, 4;
	add.s64 	%rd244, %rd10, %rd243;
	st.local.u32 	[%rd244], %r75;
	@%p93 bra 	$L__BB0_106;
	st.local.u32 	[%rd4], %r75;
	cvta.global.u64 	%rd246, %rd235;
	{ // callseq 26, 0
	.param .b64 param0;
	st.param.b64 	[param0], %rd246;
	.param .b64 param1;
	st.param.b64 	[param1], %rd237;
	.param .b32 retval0;
	call.uni (retval0), 
	vprintf, 
	(
	param0, 
	param1
	);
	ld.param.b32 	%r250, [retval0];
	} // callseq 26
$L__BB0_106:
	div.s32 	%r252, %r74, %r107;
	div.s32 	%r344, %r252, %r107;
	mul.lo.s32 	%r253, %r344, %r107;
	sub.s32 	%r76, %r252, %r253;
	add.s32 	%r254, %r339, -2;
	mul.wide.u32 	%rd248, %r254, 4;
	add.s64 	%rd249, %rd10, %rd248;
	st.local.u32 	[%rd249], %r76;
	@%p93 bra 	$L__BB0_108;
	st.local.u32 	[%rd4], %r76;
	cvta.global.u64 	%rd251, %rd235;
	{ // callseq 27, 0
	.param .b64 param0;
	st.param.b64 	[param0], %rd251;
	.param .b64 param1;
	st.param.b64 	[param1], %rd237;
	.param .b32 retval0;
	call.uni (retval0), 
	vprintf, 
	(
	param0, 
	param1
	);
	ld.param.b32 	%r255, [retval0];
	} // callseq 27
$L__BB0_108:
	add.s32 	%r339, %r339, -4;
	add.s32 	%r338, %r338, 4;
	setp.ne.s32 	%p97, %r338, 0;
	@%p97 bra 	$L__BB0_100;
	add.s32 	%r343, %r339, 2;
$L__BB0_110:
	setp.eq.s32 	%p98, %r65, 0;
	@%p98 bra 	$L__BB0_119;
	setp.eq.s32 	%p99, %r65, 1;
	@%p99 bra 	$L__BB0_116;
	add.s32 	%r257, %r343, -1;
	rem.s32 	%r83, %r344, %r107;
	mul.wide.u32 	%rd253, %r257, 4;
	add.s64 	%rd254, %rd10, %rd253;
	st.local.u32 	[%rd254], %r83;
	not.pred 	%p100, %p11;
	@%p100 bra 	$L__BB0_114;
	st.local.u32 	[%rd4], %r83;
	mov.u64 	%rd255, $str;
	cvta.global.u64 	%rd256, %rd255;
	add.u64 	%rd257, %SP, 0;
	{ // callseq 28, 0
	.param .b64 param0;
	st.param.b64 	[param0], %rd256;
	.param .b64 param1;
	st.param.b64 	[param1], %rd257;
	.param .b32 retval0;
	call.uni (retval0), 
	vprintf, 
	(
	param0, 
	param1
	);
	ld.param.b32 	%r258, [retval0];
	} // callseq 28
$L__BB0_114:
	div.s32 	%r260, %r344, %r107;
	add.s32 	%r343, %r343, -2;
	div.s32 	%r344, %r260, %r107;
	mul.lo.s32 	%r261, %r344, %r107;
	sub.s32 	%r85, %r260, %r261;
	mul.wide.u32 	%rd258, %r343, 4;
	add.s64 	%rd259, %rd10, %rd258;
	st.local.u32 	[%rd259], %r85;
	@%p100 bra 	$L__BB0_116;
	st.local.u32 	[%rd4], %r85;
	mov.u64 	%rd260, $str;
	cvta.global.u64 	%rd261, %rd260;
	add.u64 	%rd262, %SP, 0;
	{ // callseq 29, 0
	.param .b64 param0;
	st.param.b64 	[param0], %rd261;
	.param .b64 param1;
	st.param.b64 	[param1], %rd262;
	.param .b32 retval0;
	call.uni (retval0), 
	vprintf, 
	(
	param0, 
	param1
	);
	ld.param.b32 	%r262, [retval0];
	} // callseq 29
$L__BB0_116:
	and.b32  	%r264, %r108, 1;
	setp.eq.b32 	%p102, %r264, 1;
	not.pred 	%p103, %p102;
	@%p103 bra 	$L__BB0_119;
	add.s32 	%r265, %r343, -1;
	rem.s32 	%r89, %r344, %r107;
	mul.wide.u32 	%rd263, %r265, 4;
	add.s64 	%rd264, %rd10, %rd263;
	st.local.u32 	[%rd264], %r89;
	not.pred 	%p104, %p11;
	@%p104 bra 	$L__BB0_119;
	st.local.u32 	[%rd4], %r89;
	mov.u64 	%rd265, $str;
	cvta.global.u64 	%rd266, %rd265;
	add.u64 	%rd267, %SP, 0;
	{ // callseq 30, 0
	.param .b64 param0;
	st.param.b64 	[param0], %rd266;
	.param .b64 param1;
	st.param.b64 	[param1], %rd267;
	.param .b32 retval0;
	call.uni (retval0), 
	vprintf, 
	(
	param0, 
	param1
	);
	ld.param.b32 	%r266, [retval0];
	} // callseq 30
$L__BB0_119:
	setp.ne.s32 	%p105, %r3, 0;
	setp.ne.s32 	%p106, %r4, 2;
	or.pred  	%p107, %p105, %p106;
	@%p107 bra 	$L__BB0_121;
	mov.u64 	%rd268, $str$1;
	cvta.global.u64 	%rd269, %rd268;
	{ // callseq 31, 0
	.param .b64 param0;
	st.param.b64 	[param0], %rd269;
	.param .b64 param1;
	st.param.b64 	[param1], 0;
	.param .b32 retval0;
	call.uni (retval0), 
	vprintf, 
	(
	param0, 
	param1
	);
	ld.param.b32 	%r268, [retval0];
	} // callseq 31
$L__BB0_121:
	setp.lt.s32 	%p108, %r108, 1;
	mov.b64 	%rd358, 0;
	@%p108 bra 	$L__BB0_135;
	add.s32 	%r271, %r108, -1;
	and.b32  	%r90, %r108, 15;
	setp.lt.u32 	%p109, %r271, 15;
	mov.b32 	%r347, 0;
	@%p109 bra 	$L__BB0_125;
	and.b32  	%r347, %r108, 2147483632;
	neg.s32 	%r345, %r347;
	add.s64 	%rd354, %rd10, 32;
	mov.u64 	%rd355, %rd8;
$L__BB0_124:
	.pragma "nounroll";
	ld.local.v4.u32 	{%r272, %r273, %r274, %r275}, [%rd354+-32];
	cvt.s64.s32 	%rd271, %r272;
	add.s64 	%rd272, %rd1, %rd271;
	cvt.s64.s32 	%rd273, %r273;
	add.s64 	%rd274, %rd1, %rd273;
	cvt.s64.s32 	%rd275, %r274;
	add.s64 	%rd276, %rd1, %rd275;
	cvt.s64.s32 	%rd277, %r275;
	add.s64 	%rd278, %rd1, %rd277;
	ld.local.v4.u32 	{%r276, %r277, %r278, %r279}, [%rd354+-16];
	cvt.s64.s32 	%rd279, %r276;
	add.s64 	%rd280, %rd1, %rd279;
	cvt.s64.s32 	%rd281, %r277;
	add.s64 	%rd282, %rd1, %rd281;
	cvt.s64.s32 	%rd283, %r278;
	add.s64 	%rd284, %rd1, %rd283;
	cvt.s64.s32 	%rd285, %r279;
	add.s64 	%rd286, %rd1, %rd285;
	ld.local.v4.u32 	{%r280, %r281, %r282, %r283}, [%rd354];
	cvt.s64.s32 	%rd287, %r280;
	add.s64 	%rd288, %rd1, %rd287;
	cvt.s64.s32 	%rd289, %r281;
	add.s64 	%rd290, %rd1, %rd289;
	cvt.s64.s32 	%rd291, %r282;
	add.s64 	%rd292, %rd1, %rd291;
	cvt.s64.s32 	%rd293, %r283;
	add.s64 	%rd294, %rd1, %rd293;
	ld.local.v4.u32 	{%r284, %r285, %r286, %r287}, [%rd354+16];
	cvt.s64.s32 	%rd295, %r284;
	add.s64 	%rd296, %rd1, %rd295;
	cvt.s64.s32 	%rd297, %r285;
	add.s64 	%rd298, %rd1, %rd297;
	cvt.s64.s32 	%rd299, %r286;
	add.s64 	%rd300, %rd1, %rd299;
	cvt.s64.s32 	%rd301, %r287;
	add.s64 	%rd302, %rd1, %rd301;
	ld.global.u8 	%r288, [%rd302];
	ld.global.u8 	%r289, [%rd300];
	prmt.b32 	%r290, %r289, %r288, 0x3340U;
	ld.global.u8 	%r291, [%rd298];
	ld.global.u8 	%r292, [%rd296];
	prmt.b32 	%r293, %r292, %r291, 0x3340U;
	prmt.b32 	%r294, %r293, %r290, 0x5410U;
	ld.global.u8 	%r295, [%rd294];
	ld.global.u8 	%r296, [%rd292];
	prmt.b32 	%r297, %r296, %r295, 0x3340U;
	ld.global.u8 	%r298, [%rd290];
	ld.global.u8 	%r299, [%rd288];
	prmt.b32 	%r300, %r299, %r298, 0x3340U;
	prmt.b32 	%r301, %r300, %r297, 0x5410U;
	ld.global.u8 	%r302, [%rd286];
	ld.global.u8 	%r303, [%rd284];
	prmt.b32 	%r304, %r303, %r302, 0x3340U;
	ld.global.u8 	%r305, [%rd282];
	ld.global.u8 	%r306, [%rd280];
	prmt.b32 	%r307, %r306, %r305, 0x3340U;
	prmt.b32 	%r308, %r307, %r304, 0x5410U;
	ld.global.u8 	%r309, [%rd278];
	ld.global.u8 	%r310, [%rd276];
	prmt.b32 	%r311, %r310, %r309, 0x3340U;
	ld.global.u8 	%r312, [%rd274];
	ld.global.u8 	%r313, [%rd272];
	prmt.b32 	%r314, %r313, %r312, 0x3340U;
	prmt.b32 	%r315, %r314, %r311, 0x5410U;
	st.local.v4.b32 	[%rd355], {%r315, %r308, %r301, %r294};
	add.s32 	%r345, %r345, 16;
	add.s64 	%rd355, %rd355, 16;
	add.s64 	%rd354, %rd354, 64;
	setp.ne.s32 	%p110, %r345, 0;
	@%p110 bra 	$L__BB0_124;
$L__BB0_125:
	setp.eq.s32 	%p111, %r90, 0;
	@%p111 bra 	$L__BB0_134;
	and.b32  	%r96, %r108, 7;
	setp.lt.u32 	%p112, %r90, 8;
	@%p112 bra 	$L__BB0_128;
	cvt.u64.u32 	%rd303, %r347;
	mul.wide.u32 	%rd304, %r347, 4;
	add.s64 	%rd305, %rd10, %rd304;
	ld.local.s32 	%rd306, [%rd305];
	add.s64 	%rd307, %rd1, %rd306;
	ld.global.u8 	%rs41, [%rd307];
	add.s64 	%rd308, %rd8, %rd303;
	st.local.u8 	[%rd308], %rs41;
	ld.local.s32 	%rd309, [%rd305+4];
	add.s64 	%rd310, %rd1, %rd309;
	ld.global.u8 	%rs42, [%rd310];
	st.local.u8 	[%rd308+1], %rs42;
	ld.local.s32 	%rd311, [%rd305+8];
	add.s64 	%rd312, %rd1, %rd311;
	ld.global.u8 	%rs43, [%rd312];
	st.local.u8 	[%rd308+2], %rs43;
	ld.local.s32 	%rd313, [%rd305+12];
	add.s64 	%rd314, %rd1, %rd313;
	ld.global.u8 	%rs44, [%rd314];
	st.local.u8 	[%rd308+3], %rs44;
	ld.local.s32 	%rd315, [%rd305+16];
	add.s64 	%rd316, %rd1, %rd315;
	ld.global.u8 	%rs45, [%rd316];
	st.local.u8 	[%rd308+4], %rs45;
	ld.local.s32 	%rd317, [%rd305+20];
	add.s64 	%rd318, %rd1, %rd317;
	ld.global.u8 	%rs46, [%rd318];
	st.local.u8 	[%rd308+5], %rs46;
	ld.local.s32 	%rd319, [%rd305+24];
	add.s64 	%rd320, %rd1, %rd319;
	ld.global.u8 	%rs47, [%rd320];
	st.local.u8 	[%rd308+6], %rs47;
	ld.local.s32 	%rd321, [%rd305+28];
	add.s64 	%rd322, %rd1, %rd321;
	ld.global.u8 	%rs48, [%rd322];
	st.local.u8 	[%rd308+7], %rs48;
	add.s32 	%r347, %r347, 8;
$L__BB0_128:
	setp.eq.s32 	%p113, %r96, 0;
	@%p113 bra 	$L__BB0_134;
	and.b32  	%r99, %r108, 3;
	setp.lt.u32 	%p114, %r96, 4;
	@%p114 bra 	$L__BB0_131;
	cvt.u64.u32 	%rd323, %r347;
	mul.wide.u32 	%rd324, %r347, 4;
	add.s64 	%rd325, %rd10, %rd324;
	ld.local.s32 	%rd326, [%rd325];
	add.s64 	%rd327, %rd1, %rd326;
	ld.global.u8 	%rs49, [%rd327];
	add.s64 	%rd328, %rd8, %rd323;
	st.local.u8 	[%rd328], %rs49;
	ld.local.s32 	%rd329, [%rd325+4];
	add.s64 	%rd330, %rd1, %rd329;
	ld.global.u8 	%rs50, [%rd330];
	st.local.u8 	[%rd328+1], %rs50;
	ld.local.s32 	%rd331, [%rd325+8];
	add.s64 	%rd332, %rd1, %rd331;
	ld.global.u8 	%rs51, [%rd332];
	st.local.u8 	[%rd328+2], %rs51;
	ld.local.s32 	%rd333, [%rd325+12];
	add.s64 	%rd334, %rd1, %rd333;
	ld.global.u8 	%rs52, [%rd334];
	st.local.u8 	[%rd328+3], %rs52;
	add.s32 	%r347, %r347, 4;
$L__BB0_131:
	setp.eq.s32 	%p115, %r99, 0;
	@%p115 bra 	$L__BB0_134;
	cvt.u64.u32 	%rd335, %r347;
	add.s64 	%rd357, %rd8, %rd335;
	mul.wide.u32 	%rd336, %r347, 4;
	add.s64 	%rd356, %rd10, %rd336;
	neg.s32 	%r349, %r99;
$L__BB0_133:
	.pragma "nounroll";
	ld.local.s32 	%rd337, [%rd356];
	add.s64 	%rd338, %rd1, %rd337;
	ld.global.u8 	%rs53, [%rd338];
	st.local.u8 	[%rd357], %rs53;
	add.s64 	%rd357, %rd357, 1;
	add.s64 	%rd356, %rd356, 4;
	add.s32 	%r349, %r349, 1;
	setp.ne.s32 	%p116, %r349, 0;
	@%p116 bra 	$L__BB0_133;
$L__BB0_134:
	cvt.u64.u32 	%rd358, %r108;
$L__BB0_135:
	add.s64 	%rd339, %rd8, %rd358;
	mov.b16 	%rs54, 0;
	st.local.u8 	[%rd339], %rs54;
	setp.eq.s16 	%p117, %rs4, 0;
	@%p117 bra 	$L__BB0_137;
	add.u64 	%rd340, %SP, 272;
	st.local.u64 	[%rd9], %rd340;
	mov.u64 	%rd341, $str$3;
	cvta.global.u64 	%rd342, %rd341;
	add.u64 	%rd343, %SP, 336;
	{ // callseq 32, 0
	.param .b64 param0;
	st.param.b64 	[param0], %rd342;
	.param .b64 param1;
	st.param.b64 	[param1], %rd343;
	.param .b32 retval0;
	call.uni (retval0), 
	vprintf, 
	(
	param0, 
	param1
	);
	ld.param.b32 	%r316, [retval0];
	} // callseq 32
$L__BB0_137:
	setp.lt.s32 	%p118, %r108, 1;
	@%p118 bra 	$L__BB0_141;
	mov.b32 	%r350, 0;
	bra.uni 	$L__BB0_140;
$L__BB0_139:
	add.s32 	%r350, %r350, 1;
	setp.eq.s32 	%p120, %r350, %r108;
	@%p120 bra 	$L__BB0_141;
$L__BB0_140:
	cvt.u64.u32 	%rd344, %r350;
	add.s64 	%rd345, %rd8, %rd344;
	ld.local.u8 	%rs56, [%rd345];
	add.s64 	%rd346, %rd2, %rd344;
	ld.global.u8 	%rs57, [%rd346];
	setp.eq.s16 	%p119, %rs56, %rs57;
	@%p119 bra 	$L__BB0_139;
	bra.uni 	$L__BB0_142;
$L__BB0_141:
	mov.b16 	%rs58, 1;
	st.global.u8 	[isDone], %rs58;
$L__BB0_142:
	ret;

}


// ===== COMPILED SASS (sm_100) =====

	.target	sm_100

	.elftype	@"ET_EXEC"


//--------------------- .note.nv.tkinfo           --------------------------
	.section	.note.nv.tkinfo,"",@"SHT_NOTE"
	.sectionflags	@"SHF_NOTE_NV_TKINFO"
	.tkinfo
        /*0018*/ 	.word	0x00000002
        /*0030*/ 	.string	""
        /*0030*/ 	.string	"ptxas"
        /*0030*/ 	.string	"Cuda compilation tools, release 13.0, V13.0.88"
        /*0030*/ 	.string	"Build cuda_13.0.r13.0/compiler.36424714_0"
        /*0030*/ 	.string	"-arch sm_100 -m 64 "



//--------------------- .note.nv.cuinfo           --------------------------
	.section	.note.nv.cuinfo,"",@"SHT_NOTE"
	.sectionflags	@"SHF_NOTE_NV_CUINFO"
        /*0018*/ 	.short	0x0002
        /*001a*/ 	.short	0x0064
        /*001c*/ 	.short	0x0082
	.zero		2


//--------------------- .nv.info                  --------------------------
	.section	.nv.info,"",@"SHT_CUDA_INFO"
	.align	4


	//----- nvinfo : EIATTR_REGCOUNT
	.align		4
        /*0000*/ 	.byte	0x04, 0x2f
        /*0002*/ 	.short	(.L_7 - .L_6)
	.align		4
.L_6:
        /*0004*/ 	.word	index@(_Z12crack_kernelyPciiS_PbS0_)
        /*0008*/ 	.word	0x00000027


	//----- nvinfo : EIATTR_FRAME_SIZE
	.align		4
.L_7:
        /*000c*/ 	.byte	0x04, 0x11
        /*000e*/ 	.short	(.L_9 - .L_8)
	.align		4
.L_8:
        /*0010*/ 	.word	index@(_Z12crack_kernelyPciiS_PbS0_)
        /*0014*/ 	.word	0x00000260


	//----- nvinfo : EIATTR_MIN_STACK_SIZE
	.align		4
.L_9:
        /*0018*/ 	.byte	0x04, 0x12
        /*001a*/ 	.short	(.L_11 - .L_10)
	.align		4
.L_10:
        /*001c*/ 	.word	index@(_Z12crack_kernelyPciiS_PbS0_)
        /*0020*/ 	.word	0x00000260
.L_11:


//--------------------- .nv.compat                --------------------------
	.section	.nv.compat,"",@"SHT_CUDA_COMPAT_INFO"
	.align	4
        /*0000*/ 	.byte	0x02, 0x09, 0x00, 0x00, 0x02, 0x02, 0x01, 0x00, 0x02, 0x05, 0x05, 0x00, 0x03, 0x07, 0x01, 0x01
        /*0010*/ 	.byte	0x02, 0x03, 0x00, 0x00, 0x02, 0x06, 0x01, 0x00, 0x04, 0x0b, 0x08, 0x00, 0x09, 0x00, 0x00, 0x00
        /*0020*/ 	.byte	0x00, 0x00, 0x00, 0x00


//--------------------- .nv.info._Z12crack_kernelyPciiS_PbS0_ --------------------------
	.section	.nv.info._Z12crack_kernelyPciiS_PbS0_,"",@"SHT_CUDA_INFO"
	.sectionflags	@""
	.align	4


	//----- nvinfo : EIATTR_CUDA_API_VERSION
	.align		4
        /*0000*/ 	.byte	0x04, 0x37
        /*0002*/ 	.short	(.L_13 - .L_12)
.L_12:
        /*0004*/ 	.word	0x00000082


	//----- nvinfo : EIATTR_KPARAM_INFO
	.align		4
.L_13:
        /*0008*/ 	.byte	0x04, 0x17
        /*000a*/ 	.short	(.L_15 - .L_14)
.L_14:
        /*000c*/ 	.word	0x00000000
        /*0010*/ 	.short	0x0006
        /*0012*/ 	.short	0x0028
        /*0014*/ 	.byte	0x00, 0xf5, 0x21, 0x00


	//----- nvinfo : EIATTR_KPARAM_INFO
	.align		4
.L_15:
        /*0018*/ 	.byte	0x04, 0x17
        /*001a*/ 	.short	(.L_17 - .L_16)
.L_16:
        /*001c*/ 	.word	0x00000000
        /*0020*/ 	.short	0x0005
        /*0022*/ 	.short	0x0020
        /*0024*/ 	.byte	0x00, 0xf5, 0x21, 0x00


	//----- nvinfo : EIATTR_KPARAM_INFO
	.align		4
.L_17:
        /*0028*/ 	.byte	0x04, 0x17
        /*002a*/ 	.short	(.L_19 - .L_18)
.L_18:
        /*002c*/ 	.word	0x00000000
        /*0030*/ 	.short	0x0004
        /*0032*/ 	.short	0x0018
        /*0034*/ 	.byte	0x00, 0xf5, 0x21, 0x00


	//----- nvinfo : EIATTR_KPARAM_INFO
	.align		4
.L_19:
        /*0038*/ 	.byte	0x04, 0x17
        /*003a*/ 	.short	(.L_21 - .L_20)
.L_20:
        /*003c*/ 	.word	0x00000000
        /*0040*/ 	.short	0x0003
        /*0042*/ 	.short	0x0014
        /*0044*/ 	.byte	0x00, 0xf0, 0x11, 0x00


	//----- nvinfo : EIATTR_KPARAM_INFO
	.align		4
.L_21:
        /*0048*/ 	.byte	0x04, 0x17
        /*004a*/ 	.short	(.L_23 - .L_22)
.L_22:
        /*004c*/ 	.word	0x00000000
        /*0050*/ 	.short	0x0002
        /*0052*/ 	.short	0x0010
        /*0054*/ 	.byte	0x00, 0xf0, 0x11, 0x00


	//----- nvinfo : EIATTR_KPARAM_INFO
	.align		4
.L_23:
        /*0058*/ 	.byte	0x04, 0x17
        /*005a*/ 	.short	(.L_25 - .L_24)
.L_24:
        /*005c*/ 	.word	0x00000000
        /*0060*/ 	.short	0x0001
        /*0062*/ 	.short	0x0008
        /*0064*/ 	.byte	0x00, 0xf5, 0x21, 0x00


	//----- nvinfo : EIATTR_KPARAM_INFO
	.align		4
.L_25:
        /*0068*/ 	.byte	0x04, 0x17
        /*006a*/ 	.short	(.L_27 - .L_26)
.L_26:
        /*006c*/ 	.word	0x00000000
        /*0070*/ 	.short	0x0000
        /*0072*/ 	.short	0x0000
        /*0074*/ 	.byte	0x00, 0xf0, 0x21, 0x00


	//----- nvinfo : EIATTR_SPARSE_MMA_MASK
	.align		4
.L_27:
        /*0078*/ 	.byte	0x03, 0x50
        /*007a*/ 	.short	0x0000


	//----- nvinfo : EIATTR_MAXREG_COUNT
	.align		4
        /*007c*/ 	.byte	0x03, 0x1b
        /*007e*/ 	.short	0x00ff


	//----- nvinfo : EIATTR_EXTERNS
	.align		4
        /*0080*/ 	.byte	0x04, 0x0f
        /*0082*/ 	.short	(.L_29 - .L_28)


	//   ....[0]....
	.align		4
.L_28:
        /*0084*/ 	.word	index@(vprintf)


	//----- nvinfo : EIATTR_MERCURY_ISA_VERSION
	.align		4
.L_29:
        /*0088*/ 	.byte	0x03, 0x5f
        /*008a*/ 	.short	0x0101


	//----- nvinfo : EIATTR_VRC_CTA_INIT_COUNT
	.align		4
        /*008c*/ 	.byte	0x02, 0x4a
	.zero		1
	.zero		1


	//----- nvinfo : EIATTR_SYSCALL_OFFSETS
	.align		4
        /*0090*/ 	.byte	0x04, 0x46
        /*0092*/ 	.short	(.L_31 - .L_30)


	//   ....[0]....
.L_30:
        /*0094*/ 	.word	0x00000600


	//   ....[1]....
        /*0098*/ 	.word	0x00000970


	//   ....[2]....
        /*009c*/ 	.word	0x00000ce0


	//   ....[3]....
        /*00a0*/ 	.word	0x00001070


	//   ....[4]....
        /*00a4*/ 	.word	0x00001370


	//   ....[5]....
        /*00a8*/ 	.word	0x00001700


	//   ....[6]....
        /*00ac*/ 	.word	0x000019b0


	//   ....[7]....
        /*00b0*/ 	.word	0x00001a90


	//   ....[8]....
        /*00b4*/ 	.word	0x00001dd0


	//   ....[9]....
        /*00b8*/ 	.word	0x00002110


	//   ....[10]....
        /*00bc*/ 	.word	0x00002450


	//   ....[11]....
        /*00c0*/ 	.word	0x00002800


	//   ....[12]....
        /*00c4*/ 	.word	0x00002ac0


	//   ....[13]....
        /*00c8*/ 	.word	0x00002e70


	//   ....[14]....
        /*00cc*/ 	.word	0x000030f0


	//   ....[15]....
        /*00d0*/ 	.word	0x00003190


	//   ....[16]....
        /*00d4*/ 	.word	0x00003f70


	//   ....[17]....
        /*00d8*/ 	.word	0x00004010


	//   ....[18]....
        /*00dc*/ 	.word	0x000046b0


	//   ....[19]....
        /*00e0*/ 	.word	0x00004940


	//   ....[20]....
        /*00e4*/ 	.word	0x000049d0


	//   ....[21]....
        /*00e8*/ 	.word	0x00004ca0


	//   ....[22]....
        /*00ec*/ 	.word	0x00004e20


	//   ....[23]....
        /*00f0*/ 	.word	0x00004eb0


	//   ....[24]....
        /*00f4*/ 	.word	0x00005430


	//   ....[25]....
        /*00f8*/ 	.word	0x00005790


	//   ....[26]....
        /*00fc*/ 	.word	0x00005b00


	//   ....[27]....
        /*0100*/ 	.word	0x00005e90


	//   ....[28]....
        /*0104*/ 	.word	0x000061b0


	//   ....[29]....
        /*0108*/ 	.word	0x00006540


	//   ....[30]....
        /*010c*/ 	.word	0x000067f0


	//   ....[31]....
        /*0110*/ 	.word	0x000068c0


	//   ....[32]....
        /*0114*/ 	.word	0x00007540


	//----- nvinfo : EIATTR_EXIT_INSTR_OFFSETS
	.align		4
.L_31:
        /*0118*/ 	.byte	0x04, 0x1c
        /*011a*/ 	.short	(.L_33 - .L_32)


	//   ....[0]....
.L_32:
        /*011c*/ 	.word	0x00005070


	//   ....[1]....
        /*0120*/ 	.word	0x00007640


	//   ....[2]....
        /*0124*/ 	.word	0x000076a0


	//----- nvinfo : EIATTR_CRS_STACK_SIZE
	.align		4
.L_33:
        /*0128*/ 	.byte	0x04, 0x1e
        /*012a*/ 	.short	(.L_35 - .L_34)
.L_34:
        /*012c*/ 	.word	0x00000000


	//----- nvinfo : EIATTR_CBANK_PARAM_SIZE
	.align		4
.L_35:
        /*0130*/ 	.byte	0x03, 0x19
        /*0132*/ 	.short	0x0030


	//----- nvinfo : EIATTR_PARAM_CBANK
	.align		4
        /*0134*/ 	.byte	0x04, 0x0a
        /*0136*/ 	.short	(.L_37 - .L_36)
	.align		4
.L_36:
        /*0138*/ 	.word	index@(.nv.constant0._Z12crack_kernelyPciiS_PbS0_)
        /*013c*/ 	.short	0x0380
        /*013e*/ 	.short	0x0030


	//----- nvinfo : EIATTR_SW_WAR
	.align		4
.L_37:
        /*0140*/ 	.byte	0x04, 0x36
        /*0142*/ 	.short	(.L_39 - .L_38)
.L_38:
        /*0144*/ 	.word	0x00000008
.L_39:


//--------------------- .nv.callgraph             --------------------------
	.section	.nv.callgraph,"",@"SHT_CUDA_CALLGRAPH"
	.align	4
	.sectionentsize	8
	.align		4
        /*0000*/ 	.word	0x00000000
	.align		4
        /*0004*/ 	.word	0xffffffff
	.align		4
        /*0008*/ 	.word	index@(_Z12crack_kernelyPciiS_PbS0_)
	.align		4
        /*000c*/ 	.word	index@(vprintf)
	.align		4
        /*0010*/ 	.word	0x00000000
	.align		4
        /*0014*/ 	.word	0xfffffffe
	.align		4
        /*0018*/ 	.word	0x00000000
	.align		4
        /*001c*/ 	.word	0xfffffffd
	.align		4
        /*0020*/ 	.word	0x00000000
	.align		4
        /*0024*/ 	.word	0xfffffffc


//--------------------- .nv.constant4             --------------------------
	.section	.nv.constant4,"a",@progbits
	.align	8
	.align		8
.nv.constant4:
        /*0000*/ 	.dword	vprintf
	.align		8
        /*0008*/ 	.dword	isDone
	.align		8
        /*0010*/ 	.dword	printPasswords
	.align		8
        /*0018*/ 	.dword	$str
	.align		8
        /*0020*/ 	.dword	$str$1
	.align		8
        /*0028*/ 	.dword	$str$2
	.align		8
        /*0030*/ 	.dword	$str$3


//--------------------- .text._Z12crack_kernelyPciiS_PbS0_ --------------------------
	.section	.text._Z12crack_kernelyPciiS_PbS0_,"ax",@progbits
	.align	128
        .global         _Z12crack_kernelyPciiS_PbS0_
        .type           _Z12crack_kernelyPciiS_PbS0_,@function
        .size           _Z12crack_kernelyPciiS_PbS0_,(.L_x_112 - _Z12crack_kernelyPciiS_PbS0_)
        .other          _Z12crack_kernelyPciiS_PbS0_,@"STO_CUDA_ENTRY STV_DEFAULT"
_Z12crack_kernelyPciiS_PbS0_:
.text._Z12crack_kernelyPciiS_PbS0_:
[----:B------:R-:W0:Y:S08]  /*0000*/  LDC R1, c[0x0][0x37c] ;  /* 0x0000df00ff017b82 */ /* 0x000e300000000800 */
[----:B------:R-:W1:Y:S01]  /*0010*/  LDC.64 R26, c[0x0][0x3a8] ;  /* 0x0000ea00ff1a7b82 */ /* 0x000e620000000a00 */
[----:B------:R-:W1:Y:S01]  /*0020*/  LDCU.64 UR36, c[0x0][0x358] ;  /* 0x00006b00ff2477ac */ /* 0x000e620008000a00 */
[----:B0-----:R-:W-:-:S06]  /*0030*/  VIADD R1, R1, 0xfffffda0 ;  /* 0xfffffda001017836 */ /* 0x001fcc0000000000 */
[----:B------:R-:W0:Y:S01]  /*0040*/  LDC.64 R8, c[0x0][0x380] ;  /* 0x0000e000ff087b82 */ /* 0x000e220000000a00 */
[----:B-1----:R1:W5:Y:S07]  /*0050*/  LDG.E.U8 R26, desc[UR36][R26.64] ;  /* 0x000000241a1a7981 */ /* 0x00236e000c1e1100 */
[----:B------:R-:W2:Y:S01]  /*0060*/  S2UR UR39, SR_CTAID.X ;  /* 0x00000000002779c3 */ /* 0x000ea20000002500 */
[----:B------:R-:W3:Y:S01]  /*0070*/  LDCU UR5, c[0x0][0x2f8] ;  /* 0x00005f00ff0577ac */ /* 0x000ee20008000800 */
[----:B------:R-:W-:Y:S01]  /*0080*/  BSSY.RECONVERGENT B9, `(.L_x_0) ;  /* 0x00004ed000097945 */ /* 0x000fe20003800200 */
[----:B------:R-:W4:Y:S01]  /*0090*/  S2R R32, SR_TID.X ;  /* 0x0000000000207919 */ /* 0x000f220000002100 */
[----:B------:R-:W-:Y:S01]  /*00a0*/  VIADD R19, R1, 0x110 ;  /* 0x0000011001137836 */ /* 0x000fe20000000000 */
[----:B------:R-:W1:Y:S01]  /*00b0*/  LDCU UR6, c[0x0][0x2fc] ;  /* 0x00005f80ff0677ac */ /* 0x000e620008000800 */
[----:B0-----:R-:W-:-:S04]  /*00c0*/  IMAD.WIDE.U32 R2, R9, -0x71c71c71, RZ ;  /* 0x8e38e38f09027825 */ /* 0x001fc800078e00ff */
[----:B------:R-:W-:-:S04]  /*00d0*/  IMAD.WIDE.U32 R4, P0, R8, -0x1c71c71d, R2 ;  /* 0xe38e38e308047825 */ /* 0x000fc80007800002 */
[----:B------:R-:W-:-:S04]  /*00e0*/  IMAD.WIDE.U32 R2, R8, -0x71c71c71, RZ ;  /* 0x8e38e38f08027825 */ /* 0x000fc800078e00ff */
[----:B------:R-:W-:Y:S01]  /*00f0*/  IMAD.X R7, RZ, RZ, RZ, P0 ;  /* 0x000000ffff077224 */ /* 0x000fe200000e06ff */
[----:B------:R-:W-:Y:S01]  /*0100*/  IADD3 RZ, P0, PT, R3, R4, RZ ;  /* 0x0000000403ff7210 */ /* 0x000fe20007f1e0ff */
[----:B------:R-:W-:Y:S01]  /*0110*/  IMAD.MOV.U32 R6, RZ, RZ, R5 ;  /* 0x000000ffff067224 */ /* 0x000fe200078e0005 */
[----:B--2---:R-:W-:-:S03]  /*0120*/  USHF.L.U32 UR4, UR39, 0xa, URZ ;  /* 0x0000000a27047899 */ /* 0x004fc600080006ff */
[----:B------:R-:W-:-:S05]  /*0130*/  IMAD.WIDE.U32.X R2, R9, -0x1c71c71d, R6, P0 ;  /* 0xe38e38e309027825 */ /* 0x000fca00000e0406 */
[----:B------:R-:W-:Y:S02]  /*0140*/  SHF.R.U64 R3, R2, 0xf, R3 ;  /* 0x0000000f02037819 */ /* 0x000fe40000001203 */
[----:B---3--:R-:W-:Y:S02]  /*0150*/  IADD3 R2, P0, PT, R1, UR5, RZ ;  /* 0x0000000501027c10 */ /* 0x008fe4000ff1e0ff */
[----:B----4-:R-:W-:Y:S02]  /*0160*/  LOP3.LUT R0, R32, UR4, RZ, 0xfc, !PT ;  /* 0x0000000420007c12 */ /* 0x010fe4000f8efcff */
[----:B------:R-:W-:Y:S01]  /*0170*/  ISETP.GE.AND P1, PT, R3, 0x1, PT ;  /* 0x000000010300780c */ /* 0x000fe20003f26270 */
[----:B-1----:R-:W-:Y:S01]  /*0180*/  IMAD.X R16, RZ, RZ, UR6, P0 ;  /* 0x00000006ff107e24 */ /* 0x002fe200080e06ff */
[----:B------:R-:W-:Y:S01]  /*0190*/  IADD3 R28, P2, PT, R2, 0x110, RZ ;  /* 0x00000110021c7810 */ /* 0x000fe20007f5e0ff */
[----:B------:R-:W-:Y:S01]  /*01a0*/  IMAD R24, R0, R3, RZ ;  /* 0x0000000300187224 */ /* 0x000fe200078e02ff */
[----:B------:R-:W-:-:S02]  /*01b0*/  SHF.R.S32.HI R0, RZ, 0x1f, R3 ;  /* 0x0000001fff007819 */ /* 0x000fc40000011403 */
[C---:B------:R-:W-:Y:S01]  /*01c0*/  ISETP.NE.AND P0, PT, R3.reuse, RZ, PT ;  /* 0x000000ff0300720c */ /* 0x040fe20003f05270 */
[----:B------:R-:W-:Y:S01]  /*01d0*/  IMAD.X R29, RZ, RZ, R16, P2 ;  /* 0x000000ffff1d7224 */ /* 0x000fe200010e0610 */
[----:B------:R-:W-:-:S04]  /*01e0*/  IADD3 R35, P3, P4, R3, -0x1, R24 ;  /* 0xffffffff03237810 */ /* 0x000fc80007c7e018 */
[----:B------:R-:W-:Y:S02]  /*01f0*/  IADD3.X R0, PT, PT, R0, -0x1, RZ, P3, P4 ;  /* 0xffffffff00007810 */ /* 0x000fe40001fe84ff */
[----:B------:R-:W-:Y:S02]  /*0200*/  SEL R35, R35, RZ, P0 ;  /* 0x000000ff23237207 */ /* 0x000fe40000000000 */
[----:B------:R-:W-:Y:S01]  /*0210*/  SEL R33, R0, RZ, P0 ;  /* 0x000000ff00217207 */ /* 0x000fe20000000000 */
[----:B------:R-:W-:Y:S06]  /*0220*/  @!P1 BRA `(.L_x_1) ;  /* 0x0000004c00489947 */ /* 0x000fec0003800000 */
[----:B------:R-:W0:Y:S01]  /*0230*/  LDCU UR38, c[0x0][0x394] ;  /* 0x00007280ff2677ac */ /* 0x000e220008000800 */
[----:B------:R-:W-:Y:S01]  /*0240*/  IADD3 R17, P0, PT, R2, 0x150, RZ ;  /* 0x0000015002117810 */ /* 0x000fe20007f1e0ff */
[----:B------:R-:W-:Y:S02]  /*0250*/  IMAD.MOV.U32 R22, RZ, RZ, RZ ;  /* 0x000000ffff167224 */ /* 0x000fe400078e00ff */
[----:B------:R-:W-:Y:S02]  /*0260*/  VIADD R23, R1, 0x10 ;  /* 0x0000001001177836 */ /* 0x000fe40000000000 */
[----:B------:R-:W-:Y:S01]  /*0270*/  IMAD.X R18, RZ, RZ, R16, P0 ;  /* 0x000000ffff127224 */ /* 0x000fe200000e0610 */
[----:B0-----:R-:W-:-:S09]  /*0280*/  UISETP.GE.AND UP0, UPT, UR38, 0x1, UPT ;  /* 0x000000012600788c */ /* 0x001fd2000bf06270 */
[----:B------:R-:W-:Y:S05]  /*0290*/  BRA.U !UP0, `(.L_x_2) ;  /* 0x0000001508cc7547 */ /* 0x000fea000b800000 */
[----:B------:R-:W0:Y:S01]  /*02a0*/  LDCU UR5, c[0x0][0x394] ;  /* 0x00007280ff0577ac */ /* 0x000e220008000800 */
[----:B------:R-:W-:Y:S01]  /*02b0*/  ISETP.NE.AND P0, PT, R32, 0x2, PT ;  /* 0x000000022000780c */ /* 0x000fe20003f05270 */
[----:B------:R-:W-:Y:S01]  /*02c0*/  IMAD.MOV.U32 R31, RZ, RZ, R24 ;  /* 0x000000ffff1f7224 */ /* 0x000fe200078e0018 */
[----:B------:R-:W-:Y:S02]  /*02d0*/  UIADD3 UR4, UPT, UPT, UR38, -0x1, URZ ;  /* 0xffffffff26047890 */ /* 0x000fe4000fffe0ff */
[----:B------:R-:W-:Y:S01]  /*02e0*/  ISETP.EQ.AND P0, PT, RZ, UR39, !P0 ;  /* 0x00000027ff007c0c */ /* 0x000fe2000c702270 */
[----:B------:R-:W-:Y:S02]  /*02f0*/  ULOP3.LUT UR40, UR38, 0x3, URZ, 0xc0, !UPT ;  /* 0x0000000326287892 */ /* 0x000fe4000f8ec0ff */
[----:B------:R-:W-:Y:S01]  /*0300*/  UISETP.GE.U32.AND UP0, UPT, UR4, 0x3, UPT ;  /* 0x000000030400788c */ /* 0x000fe2000bf06070 */
[----:B------:R-:W-:Y:S01]  /*0310*/  P2R R25, PR, RZ, 0x1 ;  /* 0x00000001ff197803 */ /* 0x000fe20000000000 */
[----:B0-----:R-:W-:-:S07]  /*0320*/  IMAD.U32 R30, RZ, RZ, UR5 ;  /* 0x00000005ff1e7e24 */ /* 0x001fce000f8e00ff */
[----:B------:R-:W-:Y:S05]  /*0330*/  BRA.U !UP0, `(.L_x_3) ;  /* 0x0000000d08607547 */ /* 0x000fea000b800000 */
[----:B------:R-:W-:Y:S01]  /*0340*/  BSSY.RECONVERGENT B7, `(.L_x_3) ;  /* 0x00000d7000077945 */ /* 0x000fe20003800200 */
[----:B------:R-:W-:Y:S01]  /*0350*/  IMAD.MOV.U32 R27, RZ, RZ, RZ ;  /* 0x000000ffff1b7224 */ /* 0x000fe200078e00ff */
[----:B------:R-:W-:Y:S01]  /*0360*/  ULOP3.LUT UR38, UR38, 0x7ffffffc, URZ, 0xc0, !UPT ;  /* 0x7ffffffc26267892 */ /* 0x000fe2000f8ec0ff */
[----:B------:R-:W-:-:S11]  /*0370*/  IMAD.U32 R30, RZ, RZ, UR5 ;  /* 0x00000005ff1e7e24 */ /* 0x000fd6000f8e00ff */
.L_x_12:
[----:B0-----:R-:W0:Y:S01]  /*0380*/  LDC R8, c[0x0][0x390] ;  /* 0x0000e400ff087b82 */ /* 0x001e220000000800 */
[----:B------:R-:W-:Y:S01]  /*0390*/  ISETP.GE.AND P2, PT, R31, RZ, PT ;  /* 0x000000ff1f00720c */ /* 0x000fe20003f46270 */
[----:B------:R-:W-:Y:S01]  /*03a0*/  VIADD R27, R27, 0x4 ;  /* 0x000000041b1b7836 */ /* 0x000fe20000000000 */
[----:B------:R-:W-:Y:S01]  /*03b0*/  ISETP.NE.AND P3, PT, R25, RZ, PT ;  /* 0x000000ff1900720c */ /* 0x000fe20003f65270 */
[----:B------:R-:W-:Y:S01]  /*03c0*/  BSSY.RECONVERGENT B6, `(.L_x_4) ;  /* 0x0000025000067945 */ /* 0x000fe20003800200 */
[----:B0-----:R-:W-:-:S04]  /*03d0*/  IABS R3, R8 ;  /* 0x0000000800037213 */ /* 0x001fc80000000000 */
[----:B------:R-:W0:Y:S08]  /*03e0*/  I2F.RP R0, R3 ;  /* 0x0000000300007306 */ /* 0x000e300000209400 */
[----:B0-----:R-:W0:Y:S02]  /*03f0*/  MUFU.RCP R0, R0 ;  /* 0x0000000000007308 */ /* 0x001e240000001000 */
[----:B0-----:R-:W-:-:S06]  /*0400*/  VIADD R4, R0, 0xffffffe ;  /* 0x0ffffffe00047836 */ /* 0x001fcc0000000000 */
[----:B------:R0:W1:Y:S02]  /*0410*/  F2I.FTZ.U32.TRUNC.NTZ R5, R4 ;  /* 0x0000000400057305 */ /* 0x000064000021f000 */
[----:B0-----:R-:W-:Y:S02]  /*0420*/  IMAD.MOV.U32 R4, RZ, RZ, RZ ;  /* 0x000000ffff047224 */ /* 0x001fe400078e00ff */
[----:B-1----:R-:W-:-:S04]  /*0430*/  IMAD.MOV R6, RZ, RZ, -R5 ;  /* 0x000000ffff067224 */ /* 0x002fc800078e0a05 */
[----:B------:R-:W-:Y:S01]  /*0440*/  IMAD R7, R6, R3, RZ ;  /* 0x0000000306077224 */ /* 0x000fe200078e02ff */
[----:B------:R-:W-:-:S03]  /*0450*/  IABS R6, R31 ;  /* 0x0000001f00067213 */ /* 0x000fc60000000000 */
[----:B------:R-:W-:-:S04]  /*0460*/  IMAD.HI.U32 R5, R5, R7, R4 ;  /* 0x0000000705057227 */ /* 0x000fc800078e0004 */
[----:B------:R-:W-:Y:S02]  /*0470*/  VIADD R4, R30, 0xffffffff ;  /* 0xffffffff1e047836 */ /* 0x000fe40000000000 */
[----:B------:R-:W-:-:S04]  /*0480*/  IMAD.HI.U32 R5, R5, R6, RZ ;  /* 0x0000000605057227 */ /* 0x000fc800078e00ff */
[----:B------:R-:W-:-:S04]  /*0490*/  IMAD.MOV R5, RZ, RZ, -R5 ;  /* 0x000000ffff057224 */ /* 0x000fc800078e0a05 */
[----:B------:R-:W-:-:S05]  /*04a0*/  IMAD R0, R3, R5, R6 ;  /* 0x0000000503007224 */ /* 0x000fca00078e0206 */
[----:B------:R-:W-:-:S13]  /*04b0*/  ISETP.GT.U32.AND P0, PT, R3, R0, PT ;  /* 0x000000000300720c */ /* 0x000fda0003f04070 */
[----:B------:R-:W-:Y:S01]  /*04c0*/  @!P0 IMAD.IADD R0, R0, 0x1, -R3 ;  /* 0x0000000100008824 */ /* 0x000fe200078e0a03 */
[----:B------:R-:W-:-:S04]  /*04d0*/  ISETP.NE.AND P0, PT, R8, RZ, PT ;  /* 0x000000ff0800720c */ /* 0x000fc80003f05270 */
[----:B------:R-:W-:-:S13]  /*04e0*/  ISETP.GT.U32.AND P1, PT, R3, R0, PT ;  /* 0x000000000300720c */ /* 0x000fda0003f24070 */
[----:B------:R-:W-:Y:S02]  /*04f0*/  @!P1 IMAD.IADD R0, R0, 0x1, -R3 ;  /* 0x0000000100009824 */ /* 0x000fe400078e0a03 */
[----:B------:R-:W-:Y:S02]  /*0500*/  IMAD R3, R4, 0x4, R23 ;  /* 0x0000000404037824 */ /* 0x000fe400078e0217 */
[----:B------:R-:W-:Y:S01]  /*0510*/  @!P2 IMAD.MOV R0, RZ, RZ, -R0 ;  /* 0x000000ffff00a224 */ /* 0x000fe200078e0a00 */
[----:B------:R-:W-:Y:S02]  /*0520*/  @!P0 LOP3.LUT R0, RZ, R8, RZ, 0x33, !PT ;  /* 0x00000008ff008212 */ /* 0x000fe400078e33ff */
[----:B------:R-:W-:-:S03]  /*0530*/  ISETP.NE.AND P0, PT, R27, UR38, PT ;  /* 0x000000261b007c0c */ /* 0x000fc6000bf05270 */
[----:B------:R0:W-:Y:S01]  /*0540*/  STL [R3], R0 ;  /* 0x0000000003007387 */ /* 0x0001e20000100800 */
[----:B------:R-:W-:Y:S01]  /*0550*/  P2R R34, PR, RZ, 0x1 ;  /* 0x00000001ff227803 */ /* 0x000fe20000000000 */
[----:B------:R-:W-:Y:S08]  /*0560*/  @!P3 BRA `(.L_x_5) ;  /* 0x000000000028b947 */ /* 0x000ff00003800000 */
[----:B------:R-:W-:Y:S01]  /*0570*/  MOV R8, 0x0 ;  /* 0x0000000000087802 */ /* 0x000fe20000000f00 */
[----:B------:R1:W-:Y:S01]  /*0580*/  STL [R1], R0 ;  /* 0x0000000001007387 */ /* 0x0003e20000100800 */
[----:B------:R-:W2:Y:S01]  /*0590*/  LDCU.64 UR4, c[0x4][0x18] ;  /* 0x01000300ff0477ac */ /* 0x000ea20008000a00 */
[----:B------:R-:W-:Y:S02]  /*05a0*/  IMAD.MOV.U32 R6, RZ, RZ, R2 ;  /* 0x000000ffff067224 */ /* 0x000fe400078e0002 */
[----:B------:R-:W-:Y:S01]  /*05b0*/  IMAD.MOV.U32 R7, RZ, RZ, R16 ;  /* 0x000000ffff077224 */ /* 0x000fe200078e0010 */
[----:B------:R-:W3:Y:S01]  /*05c0*/  LDC.64 R8, c[0x4][R8] ;  /* 0x0100000008087b82 */ /* 0x000ee20000000a00 */
[----:B--2---:R-:W-:Y:S02]  /*05d0*/  IMAD.U32 R4, RZ, RZ, UR4 ;  /* 0x00000004ff047e24 */ /* 0x004fe4000f8e00ff */
[----:B-1----:R-:W-:-:S07]  /*05e0*/  IMAD.U32 R5, RZ, RZ, UR5 ;  /* 0x00000005ff057e24 */ /* 0x002fce000f8e00ff */
[----:B------:R-:W-:-:S07]  /*05f0*/  LEPC R20, `(.L_x_5) ;  /* 0x000000001014794e */ /* 0x000fce0000000000 */
[----:B0--3-5:R-:W-:Y:S05]  /*0600*/  CALL.ABS.NOINC R8 ;  /* 0x0000000008007343 */ /* 0x029fea0003c00000 */
.L_x_5:
[----:B------:R-:W-:Y:S05]  /*0610*/  BSYNC.RECONVERGENT B6 ;  /* 0x0000000000067941 */ /* 0x000fea0003800200 */
.L_x_4:
[----:B------:R-:W0:Y:S01]  /*0620*/  LDC R6, c[0x0][0x390] ;  /* 0x0000e400ff067b82 */ /* 0x000e220000000800 */
[----:B------:R-:W-:Y:S01]  /*0630*/  IABS R9, R31 ;  /* 0x0000001f00097213 */ /* 0x000fe20000000000 */
[----:B------:R-:W-:Y:S01]  /*0640*/  BSSY.RECONVERGENT B6, `(.L_x_6) ;  /* 0x0000034000067945 */ /* 0x000fe20003800200 */
[----:B------:R-:W-:Y:S02]  /*0650*/  ISETP.NE.AND P6, PT, R25, RZ, PT ;  /* 0x000000ff1900720c */ /* 0x000fe40003fc5270 */
[-C--:B0-----:R-:W-:Y:S02]  /*0660*/  IABS R0, R6.reuse ;  /* 0x0000000600007213 */ /* 0x081fe40000000000 */
[----:B------:R-:W-:Y:S02]  /*0670*/  LOP3.LUT R31, R31, R6, RZ, 0x3c, !PT ;  /* 0x000000061f1f7212 */ /* 0x000fe400078e3cff */
[----:B------:R-:W0:Y:S02]  /*0680*/  I2F.RP R3, R0 ;  /* 0x0000000000037306 */ /* 0x000e240000209400 */
[----:B------:R-:W-:-:S06]  /*0690*/  ISETP.GE.AND P1, PT, R31, RZ, PT ;  /* 0x000000ff1f00720c */ /* 0x000fcc0003f26270 */
[----:B0-----:R-:W0:Y:S02]  /*06a0*/  MUFU.RCP R3, R3 ;  /* 0x0000000300037308 */ /* 0x001e240000001000 */
[----:B0-----:R-:W-:-:S06]  /*06b0*/  VIADD R4, R3, 0xffffffe ;  /* 0x0ffffffe03047836 */ /* 0x001fcc0000000000 */
[----:B------:R0:W1:Y:S02]  /*06c0*/  F2I.FTZ.U32.TRUNC.NTZ R5, R4 ;  /* 0x0000000400057305 */ /* 0x000064000021f000 */
[----:B0-----:R-:W-:Y:S02]  /*06d0*/  IMAD.MOV.U32 R4, RZ, RZ, RZ ;  /* 0x000000ffff047224 */ /* 0x001fe400078e00ff */
[----:B-1----:R-:W-:-:S04]  /*06e0*/  IMAD.MOV R7, RZ, RZ, -R5 ;  /* 0x000000ffff077224 */ /* 0x002fc800078e0a05 */
[----:B------:R-:W-:-:S04]  /*06f0*/  IMAD R7, R7, R0, RZ ;  /* 0x0000000007077224 */ /* 0x000fc800078e02ff */
[----:B------:R-:W-:-:S04]  /*0700*/  IMAD.HI.U32 R8, R5, R7, R4 ;  /* 0x0000000705087227 */ /* 0x000fc800078e0004 */
[----:B------:R-:W-:-:S04]  /*0710*/  IMAD.MOV.U32 R5, RZ, RZ, R9 ;  /* 0x000000ffff057224 */ /* 0x000fc800078e0009 */
[----:B------:R-:W-:-:S05]  /*0720*/  IMAD.HI.U32 R7, R8, R5, RZ ;  /* 0x0000000508077227 */ /* 0x000fca00078e00ff */
[----:B------:R-:W-:-:S05]  /*0730*/  IADD3 R3, PT, PT, -R7, RZ, RZ ;  /* 0x000000ff07037210 */ /* 0x000fca0007ffe1ff */
[----:B------:R-:W-:-:S05]  /*0740*/  IMAD R3, R0, R3, R5 ;  /* 0x0000000300037224 */ /* 0x000fca00078e0205 */
[----:B------:R-:W-:-:S13]  /*0750*/  ISETP.GT.U32.AND P2, PT, R0, R3, PT ;  /* 0x000000030000720c */ /* 0x000fda0003f44070 */
[----:B------:R-:W-:Y:S02]  /*0760*/  @!P2 IMAD.IADD R3, R3, 0x1, -R0 ;  /* 0x000000010303a824 */ /* 0x000fe400078e0a00 */
[----:B------:R-:W-:-:S03]  /*0770*/  @!P2 VIADD R7, R7, 0x1 ;  /* 0x000000010707a836 */ /* 0x000fc60000000000 */
[----:B------:R-:W-:-:S13]  /*0780*/  ISETP.GE.U32.AND P0, PT, R3, R0, PT ;  /* 0x000000000300720c */ /* 0x000fda0003f06070 */
[----:B------:R-:W-:Y:S01]  /*0790*/  @P0 VIADD R7, R7, 0x1 ;  /* 0x0000000107070836 */ /* 0x000fe20000000000 */
[----:B------:R-:W-:Y:S02]  /*07a0*/  ISETP.NE.AND P0, PT, R6, RZ, PT ;  /* 0x000000ff0600720c */ /* 0x000fe40003f05270 */
[----:B------:R-:W-:Y:S01]  /*07b0*/  LOP3.LUT R6, RZ, R6, RZ, 0x33, !PT ;  /* 0x00000006ff067212 */ /* 0x000fe200078e33ff */
[----:B------:R-:W-:-:S04]  /*07c0*/  IMAD.MOV.U32 R31, RZ, RZ, R7 ;  /* 0x000000ffff1f7224 */ /* 0x000fc800078e0007 */
[----:B------:R-:W-:-:S05]  /*07d0*/  @!P1 IMAD.MOV R31, RZ, RZ, -R31 ;  /* 0x000000ffff1f9224 */ /* 0x000fca00078e0a1f */
[----:B------:R-:W-:-:S04]  /*07e0*/  SEL R31, R6, R31, !P0 ;  /* 0x0000001f061f7207 */ /* 0x000fc80004000000 */
[----:B------:R-:W-:Y:S02]  /*07f0*/  IABS R5, R31 ;  /* 0x0000001f00057213 */ /* 0x000fe40000000000 */
[----:B------:R-:W-:-:S03]  /*0800*/  ISETP.GE.AND P2, PT, R31, RZ, PT ;  /* 0x000000ff1f00720c */ /* 0x000fc60003f46270 */
[----:B------:R-:W-:-:S04]  /*0810*/  IMAD.HI.U32 R3, R8, R5, RZ ;  /* 0x0000000508037227 */ /* 0x000fc800078e00ff */
[----:B------:R-:W-:-:S04]  /*0820*/  IMAD.MOV R3, RZ, RZ, -R3 ;  /* 0x000000ffff037224 */ /* 0x000fc800078e0a03 */
[----:B------:R-:W-:-:S05]  /*0830*/  IMAD R3, R0, R3, R5 ;  /* 0x0000000300037224 */ /* 0x000fca00078e0205 */
[----:B------:R-:W-:-:S13]  /*0840*/  ISETP.GT.U32.AND P1, PT, R0, R3, PT ;  /* 0x000000030000720c */ /* 0x000fda0003f24070 */
[----:B------:R-:W-:-:S05]  /*0850*/  @!P1 IMAD.IADD R3, R3, 0x1, -R0 ;  /* 0x0000000103039824 */ /* 0x000fca00078e0a00 */
[----:B------:R-:W-:-:S13]  /*0860*/  ISETP.GT.U32.AND P1, PT, R0, R3, PT ;  /* 0x000000030000720c */ /* 0x000fda0003f24070 */
[----:B------:R-:W-:Y:S02]  /*0870*/  @!P1 IMAD.IADD R3, R3, 0x1, -R0 ;  /* 0x0000000103039824 */ /* 0x000fe400078e0a00 */
[----:B------:R-:W-:Y:S02]  /*0880*/  VIADD R0, R30, 0xfffffffe ;  /* 0xfffffffe1e007836 */ /* 0x000fe40000000000 */
[----:B------:R-:W-:Y:S02]  /*0890*/  @!P2 IMAD.MOV R3, RZ, RZ, -R3 ;  /* 0x000000ffff03a224 */ /* 0x000fe400078e0a03 */
[----:B------:R-:W-:-:S03]  /*08a0*/  IMAD R5, R0, 0x4, R23 ;  /* 0x0000000400057824 */ /* 0x000fc600078e0217 */
[----:B------:R-:W-:-:S05]  /*08b0*/  SEL R0, R6, R3, !P0 ;  /* 0x0000000306007207 */ /* 0x000fca0004000000 */
[----:B------:R0:W-:Y:S01]  /*08c0*/  STL [R5], R0 ;  /* 0x0000000005007387 */ /* 0x0001e20000100800 */
[----:B------:R-:W-:Y:S05]  /*08d0*/  @!P6 BRA `(.L_x_7) ;  /* 0x000000000028e947 */ /* 0x000fea0003800000 */
[----:B------:R-:W-:Y:S01]  /*08e0*/  MOV R8, 0x0 ;  /* 0x0000000000087802 */ /* 0x000fe20000000f00 */
[----:B------:R1:W-:Y:S01]  /*08f0*/  STL [R1], R0 ;  /* 0x0000000001007387 */ /* 0x0003e20000100800 */
[----:B------:R-:W2:Y:S01]  /*0900*/  LDCU.64 UR4, c[0x4][0x18] ;  /* 0x01000300ff0477ac */ /* 0x000ea20008000a00 */
[----:B------:R-:W-:Y:S02]  /*0910*/  IMAD.MOV.U32 R6, RZ, RZ, R2 ;  /* 0x000000ffff067224 */ /* 0x000fe400078e0002 */
[----:B------:R-:W-:Y:S01]  /*0920*/  IMAD.MOV.U32 R7, RZ, RZ, R16 ;  /* 0x000000ffff077224 */ /* 0x000fe200078e0010 */
[----:B------:R-:W3:Y:S01]  /*0930*/  LDC.64 R8, c[0x4][R8] ;  /* 0x0100000008087b82 */ /* 0x000ee20000000a00 */
[----:B--2---:R-:W-:Y:S02]  /*0940*/  IMAD.U32 R4, RZ, RZ, UR4 ;  /* 0x00000004ff047e24 */ /* 0x004fe4000f8e00ff */
[----:B01----:R-:W-:-:S07]  /*0950*/  IMAD.U32 R5, RZ, RZ, UR5 ;  /* 0x00000005ff057e24 */ /* 0x003fce000f8e00ff */
[----:B------:R-:W-:-:S07]  /*0960*/  LEPC R20, `(.L_x_7) ;  /* 0x000000001014794e */ /* 0x000fce0000000000 */
[----:B---3-5:R-:W-:Y:S05]  /*0970*/  CALL.ABS.NOINC R8 ;  /* 0x0000000008007343 */ /* 0x028fea0003c00000 */
.L_x_7:
[----:B------:R-:W-:Y:S05]  /*0980*/  BSYNC.RECONVERGENT B6 ;  /* 0x0000000000067941 */ /* 0x000fea0003800200 */
.L_x_6:
        /* <DEDUP_REMOVED lines=16> */
[----:B------:R-:W-:-:S04]  /*0a90*/  IMAD.HI.U32 R7, R8, R5, RZ ;  /* 0x0000000508077227 */ /* 0x000fc800078e00ff */
[----:B------:R-:W-:-:S04]  /*0aa0*/  IMAD.MOV R3, RZ, RZ, -R7 ;  /* 0x000000ffff037224 */ /* 0x000fc800078e0a07 */
        /* <DEDUP_REMOVED lines=20> */
[----:B------:R-:W-:-:S03]  /*0bf0*/  VIADD R0, R30, 0xfffffffd ;  /* 0xfffffffd1e007836 */ /* 0x000fc60000000000 */
[----:B------:R-:W-:Y:S01]  /*0c00*/  @!P2 IADD3 R3, PT, PT, -R3, RZ, RZ ;  /* 0x000000ff0303a210 */ /* 0x000fe20007ffe1ff */
        /* <DEDUP_REMOVED lines=14> */
.L_x_9:
[----:B------:R-:W-:Y:S05]  /*0cf0*/  BSYNC.RECONVERGENT B6 ;  /* 0x0000000000067941 */ /* 0x000fea0003800200 */
.L_x_8:
[----:B0-----:R-:W0:Y:S01]  /*0d00*/  LDC R0, c[0x0][0x390] ;  /* 0x0000e400ff007b82 */ /* 0x001e220000000800 */
        /* <DEDUP_REMOVED lines=11> */
[----:B------:R-:W-:Y:S02]  /*0dc0*/  IABS R8, R31 ;  /* 0x0000001f00087213 */ /* 0x000fe40000000000 */
[----:B------:R-:W-:Y:S01]  /*0dd0*/  LOP3.LUT R31, R31, R0, RZ, 0x3c, !PT ;  /* 0x000000001f1f7212 */ /* 0x000fe200078e3cff */
[----:B------:R-:W-:-:S03]  /*0de0*/  IMAD.HI.U32 R5, R5, R7, R4 ;  /* 0x0000000705057227 */ /* 0x000fc600078e0004 */
[----:B------:R-:W-:Y:S02]  /*0df0*/  ISETP.GE.AND P1, PT, R31, RZ, PT ;  /* 0x000000ff1f00720c */ /* 0x000fe40003f26270 */
[----:B------:R-:W-:Y:S01]  /*0e00*/  LOP3.LUT R31, RZ, R0, RZ, 0x33, !PT ;  /* 0x00000000ff1f7212 */ /* 0x000fe200078e33ff */
        /* <DEDUP_REMOVED lines=8> */
[----:B------:R-:W-:-:S03]  /*0e90*/  ISETP.NE.AND P0, PT, R0, RZ, PT ;  /* 0x000000ff0000720c */ /* 0x000fc60003f05270 */
[----:B------:R-:W-:-:S05]  /*0ea0*/  @!P1 IMAD.MOV R4, RZ, RZ, -R4 ;  /* 0x000000ffff049224 */ /* 0x000fca00078e0a04 */
[----:B------:R-:W-:-:S04]  /*0eb0*/  SEL R7, R31, R4, !P0 ;  /* 0x000000041f077207 */ /* 0x000fc80004000000 */
[----:B------:R-:W-:-:S05]  /*0ec0*/  IABS R6, R7 ;  /* 0x0000000700067213 */ /* 0x000fca0000000000 */
[----:B------:R-:W-:-:S04]  /*0ed0*/  IMAD.HI.U32 R4, R5, R6, RZ ;  /* 0x0000000605047227 */ /* 0x000fc800078e00ff */
[----:B------:R-:W-:-:S04]  /*0ee0*/  IMAD.MOV R5, RZ, RZ, -R4 ;  /* 0x000000ffff057224 */ /* 0x000fc800078e0a04 */
[----:B------:R-:W-:-:S05]  /*0ef0*/  IMAD R6, R3, R5, R6 ;  /* 0x0000000503067224 */ /* 0x000fca00078e0206 */
[----:B------:R-:W-:-:S13]  /*0f00*/  ISETP.GT.U32.AND P2, PT, R3, R6, PT ;  /* 0x000000060300720c */ /* 0x000fda0003f44070 */
[----:B------:R-:W-:Y:S02]  /*0f10*/  @!P2 IMAD.IADD R6, R6, 0x1, -R3 ;  /* 0x000000010606a824 */ /* 0x000fe400078e0a03 */
[----:B------:R-:W-:-:S03]  /*0f20*/  @!P2 VIADD R4, R4, 0x1 ;  /* 0x000000010404a836 */ /* 0x000fc60000000000 */
[----:B------:R-:W-:Y:S02]  /*0f30*/  ISETP.GE.U32.AND P1, PT, R6, R3, PT ;  /* 0x000000030600720c */ /* 0x000fe40003f26070 */
[----:B------:R-:W-:-:S04]  /*0f40*/  LOP3.LUT R3, R7, R0, RZ, 0x3c, !PT ;  /* 0x0000000007037212 */ /* 0x000fc800078e3cff */
[----:B------:R-:W-:Y:S01]  /*0f50*/  ISETP.GE.AND P3, PT, R3, RZ, PT ;  /* 0x000000ff0300720c */ /* 0x000fe20003f66270 */
[----:B------:R-:W-:-:S06]  /*0f60*/  IMAD R3, R30, 0x4, R23 ;  /* 0x000000041e037824 */ /* 0x000fcc00078e0217 */
[----:B------:R-:W-:-:S06]  /*0f70*/  @P1 VIADD R4, R4, 0x1 ;  /* 0x0000000104041836 */ /* 0x000fcc0000000000 */
[----:B------:R-:W-:-:S05]  /*0f80*/  @!P3 IMAD.MOV R4, RZ, RZ, -R4 ;  /* 0x000000ffff04b224 */ /* 0x000fca00078e0a04 */
[----:B------:R-:W-:-:S05]  /*0f90*/  SEL R31, R31, R4, !P0 ;  /* 0x000000041f1f7207 */ /* 0x000fca0004000000 */
[----:B------:R-:W-:-:S04]  /*0fa0*/  IMAD.MOV R5, RZ, RZ, -R31 ;  /* 0x000000ffff057224 */ /* 0x000fc800078e0a1f */
[----:B------:R-:W-:-:S05]  /*0fb0*/  IMAD R0, R0, R5, R7 ;  /* 0x0000000500007224 */ /* 0x000fca00078e0207 */
        /* <DEDUP_REMOVED lines=12> */
.L_x_11:
[----:B------:R-:W-:Y:S05]  /*1080*/  BSYNC.RECONVERGENT B6 ;  /* 0x0000000000067941 */ /* 0x000fea0003800200 */
.L_x_10:
[----:B------:R-:W-:-:S13]  /*1090*/  ISETP.NE.AND P6, PT, R34, RZ, PT ;  /* 0x000000ff2200720c */ /* 0x000fda0003fc5270 */
[----:B------:R-:W-:Y:S05]  /*10a0*/  @P6 BRA `(.L_x_12) ;  /* 0xfffffff000b46947 */ /* 0x000fea000383ffff */
[----:B------:R-:W-:Y:S05]  /*10b0*/  BSYNC.RECONVERGENT B7 ;  /* 0x0000000000077941 */ /* 0x000fea0003800200 */
.L_x_3:
[----:B------:R-:W-:Y:S01]  /*10c0*/  UISETP.NE.AND UP0, UPT, UR40, URZ, UPT ;  /* 0x000000ff2800728c */ /* 0x000fe2000bf05270 */
[----:B------:R-:W-:Y:S08]  /*10d0*/  BSSY.RECONVERGENT B7, `(.L_x_2) ;  /* 0x000008f000077945 */ /* 0x000ff00003800200 */
[----:B------:R-:W-:Y:S05]  /*10e0*/  BRA.U !UP0, `(.L_x_13) ;  /* 0x0000000908347547 */ /* 0x000fea000b800000 */
[----:B------:R-:W-:-:S09]  /*10f0*/  UISETP.NE.AND UP0, UPT, UR40, 0x1, UPT ;  /* 0x000000012800788c */ /* 0x000fd2000bf05270 */
[----:B------:R-:W-:Y:S05]  /*1100*/  BRA.U !UP0, `(.L_x_14) ;  /* 0x0000000508847547 */ /* 0x000fea000b800000 */
[----:B------:R-:W1:Y:S01]  /*1110*/  LDC R9, c[0x0][0x390] ;  /* 0x0000e400ff097b82 */ /* 0x000e620000000800 */
[----:B------:R-:W-:Y:S01]  /*1120*/  IABS R8, R31 ;  /* 0x0000001f00087213 */ /* 0x000fe20000000000 */
[----:B------:R-:W-:Y:S01]  /*1130*/  BSSY.RECONVERGENT B6, `(.L_x_15) ;  /* 0x0000025000067945 */ /* 0x000fe20003800200 */
[----:B------:R-:W-:Y:S02]  /*1140*/  ISETP.GE.AND P1, PT, R31, RZ, PT ;  /* 0x000000ff1f00720c */ /* 0x000fe40003f26270 */
[----:B------:R-:W-:Y:S02]  /*1150*/  ISETP.NE.AND P3, PT, R25, RZ, PT ;  /* 0x000000ff1900720c */ /* 0x000fe40003f65270 */
[----:B-1----:R-:W-:Y:S02]  /*1160*/  IABS R7, R9 ;  /* 0x0000000900077213 */ /* 0x002fe40000000000 */
[----:B------:R-:W-:Y:S02]  /*1170*/  ISETP.NE.AND P2, PT, R9, RZ, PT ;  /* 0x000000ff0900720c */ /* 0x000fe40003f45270 */
[----:B------:R-:W1:Y:S08]  /*1180*/  I2F.RP R6, R7 ;  /* 0x0000000700067306 */ /* 0x000e700000209400 */
[----:B-1----:R-:W1:Y:S02]  /*1190*/  MUFU.RCP R6, R6 ;  /* 0x0000000600067308 */ /* 0x002e640000001000 */
[----:B-1----:R-:W-:-:S06]  /*11a0*/  VIADD R4, R6, 0xffffffe ;  /* 0x0ffffffe06047836 */ /* 0x002fcc0000000000 */
[----:B------:R1:W0:Y:S02]  /*11b0*/  F2I.FTZ.U32.TRUNC.NTZ R5, R4 ;  /* 0x0000000400057305 */ /* 0x000224000021f000 */
[----:B-1----:R-:W-:Y:S02]  /*11c0*/  IMAD.MOV.U32 R4, RZ, RZ, RZ ;  /* 0x000000ffff047224 */ /* 0x002fe400078e00ff */
[----:B0-----:R-:W-:-:S04]  /*11d0*/  IMAD.MOV R0, RZ, RZ, -R5 ;  /* 0x000000ffff007224 */ /* 0x001fc800078e0a05 */
[----:B------:R-:W-:-:S04]  /*11e0*/  IMAD R3, R0, R7, RZ ;  /* 0x0000000700037224 */ /* 0x000fc800078e02ff */
[----:B------:R-:W-:-:S04]  /*11f0*/  IMAD.HI.U32 R0, R5, R3, R4 ;  /* 0x0000000305007227 */ /* 0x000fc800078e0004 */
[----:B------:R-:W-:Y:S02]  /*1200*/  IMAD.MOV.U32 R3, RZ, RZ, R8 ;  /* 0x000000ffff037224 */ /* 0x000fe400078e0008 */
[----:B------:R-:W-:Y:S02]  /*1210*/  VIADD R4, R30, 0xffffffff ;  /* 0xffffffff1e047836 */ /* 0x000fe40000000000 */
[----:B------:R-:W-:-:S05]  /*1220*/  IMAD.HI.U32 R0, R0, R3, RZ ;  /* 0x0000000300007227 */ /* 0x000fca00078e00ff */
[----:B------:R-:W-:-:S05]  /*1230*/  IADD3 R0, PT, PT, -R0, RZ, RZ ;  /* 0x000000ff00007210 */ /* 0x000fca0007ffe1ff */
[----:B------:R-:W-:Y:S02]  /*1240*/  IMAD R0, R7, R0, R3 ;  /* 0x0000000007007224 */ /* 0x000fe400078e0203 */
[----:B------:R-:W-:-:S03]  /*1250*/  IMAD R3, R4, 0x4, R23 ;  /* 0x0000000404037824 */ /* 0x000fc600078e0217 */
[----:B------:R-:W-:-:S13]  /*1260*/  ISETP.GT.U32.AND P0, PT, R7, R0, PT ;  /* 0x000000000700720c */ /* 0x000fda0003f04070 */
[----:B------:R-:W-:-:S05]  /*1270*/  @!P0 IMAD.IADD R0, R0, 0x1, -R7 ;  /* 0x0000000100008824 */ /* 0x000fca00078e0a07 */
[----:B------:R-:W-:-:S13]  /*1280*/  ISETP.GT.U32.AND P0, PT, R7, R0, PT ;  /* 0x000000000700720c */ /* 0x000fda0003f04070 */
[----:B------:R-:W-:-:S04]  /*1290*/  @!P0 IMAD.IADD R0, R0, 0x1, -R7 ;  /* 0x0000000100008824 */ /* 0x000fc800078e0a07 */
[----:B------:R-:W-:Y:S01]  /*12a0*/  @!P1 IMAD.MOV R0, RZ, RZ, -R0 ;  /* 0x000000ffff009224 */ /* 0x000fe200078e0a00 */
[----:B------:R-:W-:-:S05]  /*12b0*/  @!P2 LOP3.LUT R0, RZ, R9, RZ, 0x33, !PT ;  /* 0x00000009ff00a212 */ /* 0x000fca00078e33ff */
        /* <DEDUP_REMOVED lines=12> */
.L_x_16:
[----:B------:R-:W-:Y:S05]  /*1380*/  BSYNC.RECONVERGENT B6 ;  /* 0x0000000000067941 */ /* 0x000fea0003800200 */
.L_x_15:
[----:B0-----:R-:W0:Y:S01]  /*1390*/  LDC R0, c[0x0][0x390] ;  /* 0x0000e400ff007b82 */ /* 0x001e220000000800 */
[----:B------:R-:W-:Y:S01]  /*13a0*/  VIADD R30, R30, 0xfffffffe ;  /* 0xfffffffe1e1e7836 */ /* 0x000fe20000000000 */
[----:B------:R-:W-:Y:S01]  /*13b0*/  ISETP.NE.AND P6, PT, R25, RZ, PT ;  /* 0x000000ff1900720c */ /* 0x000fe20003fc5270 */
[----:B------:R-:W-:Y:S01]  /*13c0*/  BSSY.RECONVERGENT B6, `(.L_x_14) ;  /* 0x0000035000067945 */ /* 0x000fe20003800200 */
[----:B0-----:R-:W-:Y:S02]  /*13d0*/  IABS R3, R0 ;  /* 0x0000000000037213 */ /* 0x001fe40000000000 */
[----:B------:R-:W-:Y:S02]  /*13e0*/  ISETP.NE.AND P3, PT, R0, RZ, PT ;  /* 0x000000ff0000720c */ /* 0x000fe40003f65270 */
        /* <DEDUP_REMOVED lines=19> */
[----:B------:R-:W-:-:S04]  /*1520*/  @P0 VIADD R4, R4, 0x1 ;  /* 0x0000000104040836 */ /* 0x000fc80000000000 */
[----:B------:R-:W-:-:S05]  /*1530*/  @!P1 IMAD.MOV R4, RZ, RZ, -R4 ;  /* 0x000000ffff049224 */ /* 0x000fca00078e0a04 */
[----:B------:R-:W-:-:S04]  /*1540*/  SEL R7, R31, R4, !P3 ;  /* 0x000000041f077207 */ /* 0x000fc80005800000 */
[----:B------:R-:W-:-:S05]  /*1550*/  IABS R6, R7 ;  /* 0x0000000700067213 */ /* 0x000fca0000000000 */
[----:B------:R-:W-:-:S04]  /*1560*/  IMAD.HI.U32 R4, R5, R6, RZ ;  /* 0x0000000605047227 */ /* 0x000fc800078e00ff */
[----:B------:R-:W-:-:S04]  /*1570*/  IMAD.MOV R5, RZ, RZ, -R4 ;  /* 0x000000ffff057224 */ /* 0x000fc800078e0a04 */
[----:B------:R-:W-:Y:S02]  /*1580*/  IMAD R6, R3, R5, R6 ;  /* 0x0000000503067224 */ /* 0x000fe400078e0206 */
[----:B------:R-:W-:-:S03]  /*1590*/  IMAD R5, R30, 0x4, R23 ;  /* 0x000000041e057824 */ /* 0x000fc600078e0217 */
[----:B------:R-:W-:-:S13]  /*15a0*/  ISETP.GT.U32.AND P1, PT, R3, R6, PT ;  /* 0x000000060300720c */ /* 0x000fda0003f24070 */
[----:B------:R-:W-:Y:S02]  /*15b0*/  @!P1 IMAD.IADD R6, R6, 0x1, -R3 ;  /* 0x0000000106069824 */ /* 0x000fe400078e0a03 */
[----:B------:R-:W-:-:S03]  /*15c0*/  @!P1 VIADD R4, R4, 0x1 ;  /* 0x0000000104049836 */ /* 0x000fc60000000000 */
[----:B------:R-:W-:Y:S02]  /*15d0*/  ISETP.GE.U32.AND P0, PT, R6, R3, PT ;  /* 0x000000030600720c */ /* 0x000fe40003f06070 */
[----:B------:R-:W-:-:S04]  /*15e0*/  LOP3.LUT R3, R7, R0, RZ, 0x3c, !PT ;  /* 0x0000000007037212 */ /* 0x000fc800078e3cff */
[----:B------:R-:W-:-:S07]  /*15f0*/  ISETP.GE.AND P2, PT, R3, RZ, PT ;  /* 0x000000ff0300720c */ /* 0x000fce0003f46270 */
        /* <DEDUP_REMOVED lines=17> */
.L_x_17:
[----:B------:R-:W-:Y:S05]  /*1710*/  BSYNC.RECONVERGENT B6 ;  /* 0x0000000000067941 */ /* 0x000fea0003800200 */
.L_x_14:
[----:B------:R-:W1:Y:S02]  /*1720*/  LDCU UR4, c[0x0][0x394] ;  /* 0x00007280ff0477ac */ /* 0x000e640008000800 */
[----:B-1----:R-:W-:-:S04]  /*1730*/  ULOP3.LUT UR4, UR4, 0x1, URZ, 0xc0, !UPT ;  /* 0x0000000104047892 */ /* 0x002fc8000f8ec0ff */
[----:B------:R-:W-:-:S09]  /*1740*/  UISETP.NE.U32.AND UP0, UPT, UR4, 0x1, UPT ;  /* 0x000000010400788c */ /* 0x000fd2000bf05070 */
[----:B------:R-:W-:Y:S05]  /*1750*/  BRA.U UP0, `(.L_x_13) ;  /* 0x0000000100987547 */ /* 0x000fea000b800000 */
[----:B------:R-:W1:Y:S01]  /*1760*/  LDC R9, c[0x0][0x390] ;  /* 0x0000e400ff097b82 */ /* 0x000e620000000800 */
[----:B------:R-:W-:Y:S01]  /*1770*/  IABS R8, R31 ;  /* 0x0000001f00087213 */ /* 0x000fe20000000000 */
[----:B------:R-:W-:Y:S01]  /*1780*/  VIADD R30, R30, 0xffffffff ;  /* 0xffffffff1e1e7836 */ /* 0x000fe20000000000 */
[----:B------:R-:W-:Y:S02]  /*1790*/  ISETP.GE.AND P1, PT, R31, RZ, PT ;  /* 0x000000ff1f00720c */ /* 0x000fe40003f26270 */
[----:B------:R-:W-:Y:S02]  /*17a0*/  ISETP.NE.AND P3, PT, R25, RZ, PT ;  /* 0x000000ff1900720c */ /* 0x000fe40003f65270 */
[----:B-1----:R-:W-:Y:S02]  /*17b0*/  IABS R7, R9 ;  /* 0x0000000900077213 */ /* 0x002fe40000000000 */
[----:B------:R-:W-:Y:S02]  /*17c0*/  ISETP.NE.AND P2, PT, R9, RZ, PT ;  /* 0x000000ff0900720c */ /* 0x000fe40003f45270 */
[----:B------:R-:W1:Y:S08]  /*17d0*/  I2F.RP R6, R7 ;  /* 0x0000000700067306 */ /* 0x000e700000209400 */
[----:B-1----:R-:W1:Y:S02]  /*17e0*/  MUFU.RCP R6, R6 ;  /* 0x0000000600067308 */ /* 0x002e640000001000 */
[----:B-1----:R-:W-:-:S06]  /*17f0*/  IADD3 R4, PT, PT, R6, 0xffffffe, RZ ;  /* 0x0ffffffe06047810 */ /* 0x002fcc0007ffe0ff */
[----:B0-----:R0:W1:Y:S02]  /*1800*/  F2I.FTZ.U32.TRUNC.NTZ R5, R4 ;  /* 0x0000000400057305 */ /* 0x001064000021f000 */
[----:B0-----:R-:W-:Y:S02]  /*1810*/  IMAD.MOV.U32 R4, RZ, RZ, RZ ;  /* 0x000000ffff047224 */ /* 0x001fe400078e00ff */
[----:B-1----:R-:W-:-:S04]  /*1820*/  IMAD.MOV R0, RZ, RZ, -R5 ;  /* 0x000000ffff007224 */ /* 0x002fc800078e0a05 */
[----:B------:R-:W-:-:S04]  /*1830*/  IMAD R3, R0, R7, RZ ;  /* 0x0000000700037224 */ /* 0x000fc800078e02ff */
[----:B------:R-:W-:-:S04]  /*1840*/  IMAD.HI.U32 R0, R5, R3, R4 ;  /* 0x0000000305007227 */ /* 0x000fc800078e0004 */
[----:B------:R-:W-:-:S04]  /*1850*/  IMAD.MOV.U32 R3, RZ, RZ, R8 ;  /* 0x000000ffff037224 */ /* 0x000fc800078e0008 */
[----:B------:R-:W-:-:S04]  /*1860*/  IMAD.HI.U32 R0, R0, R3, RZ ;  /* 0x0000000300007227 */ /* 0x000fc800078e00ff */
[----:B------:R-:W-:-:S04]  /*1870*/  IMAD.MOV R0, RZ, RZ, -R0 ;  /* 0x000000ffff007224 */ /* 0x000fc800078e0a00 */
        /* <DEDUP_REMOVED lines=17> */
[----:B0-----:R-:W-:-:S07]  /*1990*/  IMAD.U32 R5, RZ, RZ, UR5 ;  /* 0x00000005ff057e24 */ /* 0x001fce000f8e00ff */
[----:B------:R-:W-:-:S07]  /*19a0*/  LEPC R20, `(.L_x_13) ;  /* 0x000000001014794e */ /* 0x000fce0000000000 */
[----:B-1-3-5:R-:W-:Y:S05]  /*19b0*/  CALL.ABS.NOINC R8 ;  /* 0x0000000008007343 */ /* 0x02afea0003c00000 */
.L_x_13:
[----:B------:R-:W-:Y:S05]  /*19c0*/  BSYNC.RECONVERGENT B7 ;  /* 0x0000000000077941 */ /* 0x000fea0003800200 */
.L_x_2:
[----:B------:R-:W-:Y:S01]  /*19d0*/  ISETP.NE.AND P0, PT, R32, 0x2, PT ;  /* 0x000000022000780c */ /* 0x000fe20003f05270 */
[----:B------:R-:W-:Y:S03]  /*19e0*/  BSSY.RECONVERGENT B6, `(.L_x_18) ;  /* 0x000000c000067945 */ /* 0x000fe60003800200 */
[----:B------:R-:W-:-:S04]  /*19f0*/  ISETP.EQ.AND P1, PT, RZ, UR39, !P0 ;  /* 0x00000027ff007c0c */ /* 0x000fc8000c722270 */
[----:B------:R-:W-:-:S09]  /*1a00*/  P2R R25, PR, RZ, 0x2 ;  /* 0x00000002ff197803 */ /* 0x000fd20000000000 */
[----:B------:R-:W-:Y:S05]  /*1a10*/  @!P1 BRA `(.L_x_19) ;  /* 0x0000000000209947 */ /* 0x000fea0003800000 */
[----:B------:R-:W-:Y:S01]  /*1a20*/  MOV R8, 0x0 ;  /* 0x0000000000087802 */ /* 0x000fe20000000f00 */
[----:B------:R-:W2:Y:S01]  /*1a30*/  LDCU.64 UR4, c[0x4][0x20] ;  /* 0x01000400ff0477ac */ /* 0x000ea20008000a00 */
[----:B------:R-:W-:-:S04]  /*1a40*/  CS2R R6, SRZ ;  /* 0x0000000000067805 */ /* 0x000fc8000001ff00 */
[----:B------:R-:W3:Y:S01]  /*1a50*/  LDC.64 R8, c[0x4][R8] ;  /* 0x0100000008087b82 */ /* 0x000ee20000000a00 */
[----:B--2---:R-:W-:Y:S02]  /*1a60*/  IMAD.U32 R4, RZ, RZ, UR4 ;  /* 0x00000004ff047e24 */ /* 0x004fe4000f8e00ff */
[----:B0-----:R-:W-:-:S07]  /*1a70*/  IMAD.U32 R5, RZ, RZ, UR5 ;  /* 0x00000005ff057e24 */ /* 0x001fce000f8e00ff */
[----:B------:R-:W-:-:S07]  /*1a80*/  LEPC R20, `(.L_x_19) ;  /* 0x000000001014794e */ /* 0x000fce0000000000 */
[----:B-1-3-5:R-:W-:Y:S05]  /*1a90*/  CALL.ABS.NOINC R8 ;  /* 0x0000000008007343 */ /* 0x02afea0003c00000 */
.L_x_19:
[----:B------:R-:W-:Y:S05]  /*1aa0*/  BSYNC.RECONVERGENT B6 ;  /* 0x0000000000067941 */ /* 0x000fea0003800200 */
.L_x_18:
[----:B------:R-:W2:Y:S01]  /*1ab0*/  LDC R30, c[0x0][0x394] ;  /* 0x0000e500ff1e7b82 */ /* 0x000ea20000000800 */
[----:B------:R-:W-:Y:S01]  /*1ac0*/  BSSY.RECONVERGENT B8, `(.L_x_20) ;  /* 0x000016e000087945 */ /* 0x000fe20003800200 */
[----:B--2---:R-:W-:-:S13]  /*1ad0*/  ISETP.GE.AND P0, PT, R30, 0x1, PT ;  /* 0x000000011e00780c */ /* 0x004fda0003f06270 */
[----:B------:R-:W-:Y:S05]  /*1ae0*/  @!P0 BRA `(.L_x_21) ;  /* 0x0000001400848947 */ /* 0x000fea0003800000 */
[C---:B01----:R-:W-:Y:S01]  /*1af0*/  VIADD R0, R30.reuse, 0xffffffff ;  /* 0xffffffff1e007836 */ /* 0x043fe20000000000 */
[----:B------:R-:W-:Y:S01]  /*1b00*/  LOP3.LUT R32, R30, 0x3, RZ, 0xc0, !PT ;  /* 0x000000031e207812 */ /* 0x000fe200078ec0ff */
[----:B------:R-:W-:-:S03]  /*1b10*/  IMAD.MOV.U32 R31, RZ, RZ, R35 ;  /* 0x000000ffff1f7224 */ /* 0x000fc600078e0023 */
[----:B------:R-:W-:-:S13]  /*1b20*/  ISETP.GE.U32.AND P0, PT, R0, 0x3, PT ;  /* 0x000000030000780c */ /* 0x000fda0003f06070 */
[----:B------:R-:W-:Y:S05]  /*1b30*/  @!P0 BRA `(.L_x_22) ;  /* 0x0000000c00448947 */ /* 0x000fea0003800000 */
[----:B------:R-:W-:Y:S01]  /*1b40*/  BSSY.RECONVERGENT B7, `(.L_x_22) ;  /* 0x00000d0000077945 */ /* 0x000fe20003800200 */
[----:B------:R-:W-:Y:S01]  /*1b50*/  LOP3.LUT R30, R30, 0x7ffffffc, RZ, 0xc0, !PT ;  /* 0x7ffffffc1e1e7812 */ /* 0x000fe200078ec0ff */
[----:B------:R-:W-:-:S07]  /*1b60*/  IMAD.MOV.U32 R27, RZ, RZ, RZ ;  /* 0x000000ffff1b7224 */ /* 0x000fce00078e00ff */
.L_x_31:
[----:B------:R-:W-:Y:S01]  /*1b70*/  ISETP.NE.AND P0, PT, R25, RZ, PT ;  /* 0x000000ff1900720c */ /* 0x000fe20003f05270 */
[----:B------:R-:W-:Y:S01]  /*1b80*/  VIADD R27, R27, 0x4 ;  /* 0x000000041b1b7836 */ /* 0x000fe20000000000 */
[----:B------:R-:W-:Y:S04]  /*1b90*/  BSSY.RECONVERGENT B6, `(.L_x_23) ;  /* 0x0000025000067945 */ /* 0x000fe80003800200 */
[----:B------:R-:W-:-:S04]  /*1ba0*/  ISETP.NE.AND P1, PT, R27, R30, PT ;  /* 0x0000001e1b00720c */ /* 0x000fc80003f25270 */
[----:B------:R-:W-:-:S03]  /*1bb0*/  P2R R34, PR, RZ, 0x2 ;  /* 0x00000002ff227803 */ /* 0x000fc60000000000 */
[----:B------:R-:W-:Y:S06]  /*1bc0*/  @!P0 BRA `(.L_x_24) ;  /* 0x0000000000848947 */ /* 0x000fec0003800000 */
[----:B------:R-:W0:Y:S01]  /*1bd0*/  LDC R9, c[0x0][0x390] ;  /* 0x0000e400ff097b82 */ /* 0x000e220000000800 */
[----:B------:R-:W-:Y:S01]  /*1be0*/  IABS R8, R31 ;  /* 0x0000001f00087213 */ /* 0x000fe20000000000 */
[----:B------:R-:W1:Y:S01]  /*1bf0*/  LDCU.64 UR4, c[0x4][0x18] ;  /* 0x01000300ff0477ac */ /* 0x000e620008000a00 */
[----:B------:R-:W-:Y:S02]  /*1c00*/  ISETP.GE.AND P1, PT, R31, RZ, PT ;  /* 0x000000ff1f00720c */ /* 0x000fe40003f26270 */
[----:B0-----:R-:W-:Y:S02]  /*1c10*/  IABS R7, R9 ;  /* 0x0000000900077213 */ /* 0x001fe40000000000 */
[----:B------:R-:W-:Y:S02]  /*1c20*/  ISETP.NE.AND P2, PT, R9, RZ, PT ;  /* 0x000000ff0900720c */ /* 0x000fe40003f45270 */
[----:B------:R-:W0:Y:S08]  /*1c30*/  I2F.RP R6, R7 ;  /* 0x0000000700067306 */ /* 0x000e300000209400 */
[----:B0-----:R-:W0:Y:S02]  /*1c40*/  MUFU.RCP R6, R6 ;  /* 0x0000000600067308 */ /* 0x001e240000001000 */
[----:B0-----:R-:W-:Y:S01]  /*1c50*/  VIADD R4, R6, 0xffffffe ;  /* 0x0ffffffe06047836 */ /* 0x001fe20000000000 */
[----:B------:R-:W-:-:S05]  /*1c60*/  MOV R6, R2 ;  /* 0x0000000200067202 */ /* 0x000fca0000000f00 */
[----:B------:R0:W2:Y:S02]  /*1c70*/  F2I.FTZ.U32.TRUNC.NTZ R5, R4 ;  /* 0x0000000400057305 */ /* 0x0000a4000021f000 */
[----:B0-----:R-:W-:Y:S02]  /*1c80*/  IMAD.MOV.U32 R4, RZ, RZ, RZ ;  /* 0x000000ffff047224 */ /* 0x001fe400078e00ff */
[----:B--2---:R-:W-:-:S04]  /*1c90*/  IMAD.MOV R0, RZ, RZ, -R5 ;  /* 0x000000ffff007224 */ /* 0x004fc800078e0a05 */
[----:B------:R-:W-:-:S04]  /*1ca0*/  IMAD R3, R0, R7, RZ ;  /* 0x0000000700037224 */ /* 0x000fc800078e02ff */
[----:B------:R-:W-:-:S04]  /*1cb0*/  IMAD.HI.U32 R0, R5, R3, R4 ;  /* 0x0000000305007227 */ /* 0x000fc800078e0004 */
[----:B------:R-:W-:Y:S01]  /*1cc0*/  IMAD.MOV.U32 R3, RZ, RZ, R8 ;  /* 0x000000ffff037224 */ /* 0x000fe200078e0008 */
[----:B------:R-:W-:Y:S01]  /*1cd0*/  MOV R8, 0x0 ;  /* 0x0000000000087802 */ /* 0x000fe20000000f00 */
[----:B-1----:R-:W-:Y:S02]  /*1ce0*/  IMAD.U32 R4, RZ, RZ, UR4 ;  /* 0x00000004ff047e24 */ /* 0x002fe4000f8e00ff */
[----:B------:R-:W-:-:S04]  /*1cf0*/  IMAD.HI.U32 R0, R0, R3, RZ ;  /* 0x0000000300007227 */ /* 0x000fc800078e00ff */
[----:B------:R-:W-:Y:S02]  /*1d00*/  IMAD.MOV R0, RZ, RZ, -R0 ;  /* 0x000000ffff007224 */ /* 0x000fe400078e0a00 */
[----:B------:R-:W-:Y:S02]  /*1d10*/  IMAD.U32 R5, RZ, RZ, UR5 ;  /* 0x00000005ff057e24 */ /* 0x000fe4000f8e00ff */
[----:B------:R-:W-:-:S05]  /*1d20*/  IMAD R0, R7, R0, R3 ;  /* 0x0000000007007224 */ /* 0x000fca00078e0203 */
[----:B------:R-:W-:-:S13]  /*1d30*/  ISETP.GT.U32.AND P0, PT, R7, R0, PT ;  /* 0x000000000700720c */ /* 0x000fda0003f04070 */
[----:B------:R-:W-:-:S05]  /*1d40*/  @!P0 IMAD.IADD R0, R0, 0x1, -R7 ;  /* 0x0000000100008824 */ /* 0x000fca00078e0a07 */
[----:B------:R-:W-:-:S13]  /*1d50*/  ISETP.GT.U32.AND P0, PT, R7, R0, PT ;  /* 0x000000000700720c */ /* 0x000fda0003f04070 */
[----:B------:R-:W-:Y:S02]  /*1d60*/  @!P0 IMAD.IADD R0, R0, 0x1, -R7 ;  /* 0x0000000100008824 */ /* 0x000fe400078e0a07 */
[----:B------:R-:W-:Y:S02]  /*1d70*/  IMAD.MOV.U32 R7, RZ, RZ, R16 ;  /* 0x000000ffff077224 */ /* 0x000fe400078e0010 */
[----:B------:R-:W-:Y:S01]  /*1d80*/  @!P1 IMAD.MOV R0, RZ, RZ, -R0 ;  /* 0x000000ffff009224 */ /* 0x000fe200078e0a00 */
[----:B------:R-:W-:Y:S02]  /*1d90*/  @!P2 LOP3.LUT R0, RZ, R9, RZ, 0x33, !PT ;  /* 0x00000009ff00a212 */ /* 0x000fe400078e33ff */
[----:B------:R-:W0:Y:S03]  /*1da0*/  LDC.64 R8, c[0x4][R8] ;  /* 0x0100000008087b82 */ /* 0x000e260000000a00 */
[----:B------:R1:W-:Y:S02]  /*1db0*/  STL [R1], R0 ;  /* 0x0000000001007387 */ /* 0x0003e40000100800 */
[----:B------:R-:W-:-:S07]  /*1dc0*/  LEPC R20, `(.L_x_24) ;  /* 0x000000001014794e */ /* 0x000fce0000000000 */
[----:B01---5:R-:W-:Y:S05]  /*1dd0*/  CALL.ABS.NOINC R8 ;  /* 0x0000000008007343 */ /* 0x023fea0003c00000 */
.L_x_24:
[----:B------:R-:W-:Y:S05]  /*1de0*/  BSYNC.RECONVERGENT B6 ;  /* 0x0000000000067941 */ /* 0x000fea0003800200 */
.L_x_23:
[----:B------:R-:W0:Y:S01]  /*1df0*/  LDC R6, c[0x0][0x390] ;  /* 0x0000e400ff067b82 */ /* 0x000e220000000800 */
[----:B------:R-:W-:Y:S01]  /*1e00*/  IABS R9, R31 ;  /* 0x0000001f00097213 */ /* 0x000fe20000000000 */
[----:B------:R-:W-:Y:S01]  /*1e10*/  BSSY.RECONVERGENT B6, `(.L_x_25) ;  /* 0x0000031000067945 */ /* 0x000fe20003800200 */
[----:B------:R-:W-:Y:S02]  /*1e20*/  ISETP.NE.AND P6, PT, R25, RZ, PT ;  /* 0x000000ff1900720c */ /* 0x000fe40003fc5270 */
[----:B0-----:R-:W-:-:S04]  /*1e30*/  IABS R0, R6 ;  /* 0x0000000600007213 */ /* 0x001fc80000000000 */
[----:B------:R-:W0:Y:S08]  /*1e40*/  I2F.RP R3, R0 ;  /* 0x0000000000037306 */ /* 0x000e300000209400 */
        /* <DEDUP_REMOVED lines=16> */
[----:B------:R-:W-:-:S07]  /*1f50*/  ISETP.GE.AND P1, PT, R3, RZ, PT ;  /* 0x000000ff0300720c */ /* 0x000fce0003f26270 */
[----:B------:R-:W-:Y:S01]  /*1f60*/  @P0 VIADD R7, R7, 0x1 ;  /* 0x0000000107070836 */ /* 0x000fe20000000000 */
[----:B------:R-:W-:Y:S02]  /*1f70*/  ISETP.NE.AND P0, PT, R6, RZ, PT ;  /* 0x000000ff0600720c */ /* 0x000fe40003f05270 */
[----:B------:R-:W-:Y:S01]  /*1f80*/  LOP3.LUT R6, RZ, R6, RZ, 0x33, !PT ;  /* 0x00000006ff067212 */ /* 0x000fe200078e33ff */
[----:B------:R-:W-:-:S04]  /*1f90*/  IMAD.MOV.U32 R31, RZ, RZ, R7 ;  /* 0x000000ffff1f7224 */ /* 0x000fc800078e0007 */
[----:B------:R-:W-:-:S05]  /*1fa0*/  @!P1 IMAD.MOV R31, RZ, RZ, -R31 ;  /* 0x000000ffff1f9224 */ /* 0x000fca00078e0a1f */
[----:B------:R-:W-:Y:S01]  /*1fb0*/  SEL R31, R6, R31, !P0 ;  /* 0x0000001f061f7207 */ /* 0x000fe20004000000 */
[----:B------:R-:W-:Y:S06]  /*1fc0*/  @!P6 BRA `(.L_x_26) ;  /* 0x000000000054e947 */ /* 0x000fec0003800000 */
[----:B------:R-:W-:Y:S01]  /*1fd0*/  IABS R5, R31 ;  /* 0x0000001f00057213 */ /* 0x000fe20000000000 */
[----:B------:R-:W0:Y:S01]  /*1fe0*/  LDCU.64 UR4, c[0x4][0x18] ;  /* 0x01000300ff0477ac */ /* 0x000e220008000a00 */
[----:B------:R-:W-:Y:S01]  /*1ff0*/  ISETP.GE.AND P2, PT, R31, RZ, PT ;  /* 0x000000ff1f00720c */ /* 0x000fe20003f46270 */
[----:B------:R-:W-:Y:S02]  /*2000*/  IMAD.MOV.U32 R7, RZ, RZ, R16 ;  /* 0x000000ffff077224 */ /* 0x000fe400078e0010 */
[----:B------:R-:W-:Y:S01]  /*2010*/  IMAD.HI.U32 R3, R8, R5, RZ ;  /* 0x0000000508037227 */ /* 0x000fe200078e00ff */
[----:B------:R-:W-:-:S03]  /*2020*/  MOV R8, 0x0 ;  /* 0x0000000000087802 */ /* 0x000fc60000000f00 */
[----:B------:R-:W-:-:S03]  /*2030*/  IMAD.MOV R3, RZ, RZ, -R3 ;  /* 0x000000ffff037224 */ /* 0x000fc600078e0a03 */
[----:B------:R-:W1:Y:S01]  /*2040*/  LDC.64 R8, c[0x4][R8] ;  /* 0x0100000008087b82 */ /* 0x000e620000000a00 */
[----:B------:R-:W-:-:S05]  /*2050*/  IMAD R3, R0, R3, R5 ;  /* 0x0000000300037224 */ /* 0x000fca00078e0205 */
[----:B------:R-:W-:Y:S01]  /*2060*/  ISETP.GT.U32.AND P1, PT, R0, R3, PT ;  /* 0x000000030000720c */ /* 0x000fe20003f24070 */
[----:B0-----:R-:W-:Y:S02]  /*2070*/  IMAD.U32 R4, RZ, RZ, UR4 ;  /* 0x00000004ff047e24 */ /* 0x001fe4000f8e00ff */
[----:B------:R-:W-:-:S10]  /*2080*/  IMAD.U32 R5, RZ, RZ, UR5 ;  /* 0x00000005ff057e24 */ /* 0x000fd4000f8e00ff */
[----:B------:R-:W-:-:S05]  /*2090*/  @!P1 IMAD.IADD R3, R3, 0x1, -R0 ;  /* 0x0000000103039824 */ /* 0x000fca00078e0a00 */
[----:B------:R-:W-:-:S13]  /*20a0*/  ISETP.GT.U32.AND P1, PT, R0, R3, PT ;  /* 0x000000030000720c */ /* 0x000fda0003f24070 */
[----:B------:R-:W-:-:S04]  /*20b0*/  @!P1 IMAD.IADD R3, R3, 0x1, -R0 ;  /* 0x0000000103039824 */ /* 0x000fc800078e0a00 */
[----:B------:R-:W-:-:S05]  /*20c0*/  @!P2 IMAD.MOV R3, RZ, RZ, -R3 ;  /* 0x000000ffff03a224 */ /* 0x000fca00078e0a03 */
[----:B------:R-:W-:Y:S01]  /*20d0*/  SEL R0, R6, R3, !P0 ;  /* 0x0000000306007207 */ /* 0x000fe20004000000 */
[----:B------:R-:W-:-:S04]  /*20e0*/  IMAD.MOV.U32 R6, RZ, RZ, R2 ;  /* 0x000000ffff067224 */ /* 0x000fc800078e0002 */
[----:B-1----:R0:W-:Y:S03]  /*20f0*/  STL [R1], R0 ;  /* 0x0000000001007387 */ /* 0x0021e60000100800 */
[----:B------:R-:W-:-:S07]  /*2100*/  LEPC R20, `(.L_x_26) ;  /* 0x000000001014794e */ /* 0x000fce0000000000 */
[----:B0----5:R-:W-:Y:S05]  /*2110*/  CALL.ABS.NOINC R8 ;  /* 0x0000000008007343 */ /* 0x021fea0003c00000 */
.L_x_26:
[----:B------:R-:W-:Y:S05]  /*2120*/  BSYNC.RECONVERGENT B6 ;  /* 0x0000000000067941 */ /* 0x000fea0003800200 */
.L_x_25:
        /* <DEDUP_REMOVED lines=35> */
[----:B------:R-:W-:-:S04]  /*2360*/  MOV R8, 0x0 ;  /* 0x0000000000087802 */ /* 0x000fc80000000f00 */
[----:B------:R-:W-:Y:S02]  /*2370*/  IADD3 R3, PT, PT, -R3, RZ, RZ ;  /* 0x000000ff03037210 */ /* 0x000fe40007ffe1ff */
[----:B------:R-:W1:Y:S03]  /*2380*/  LDC.64 R8, c[0x4][R8] ;  /* 0x0100000008087b82 */ /* 0x000e660000000a00 */
[----:B------:R-:W-:Y:S02]  /*2390*/  IMAD R3, R0, R3, R5 ;  /* 0x0000000300037224 */ /* 0x000fe400078e0205 */
[----:B0-----:R-:W-:-:S03]  /*23a0*/  IMAD.U32 R4, RZ, RZ, UR4 ;  /* 0x00000004ff047e24 */ /* 0x001fc6000f8e00ff */
[----:B------:R-:W-:Y:S01]  /*23b0*/  ISETP.GT.U32.AND P1, PT, R0, R3, PT ;  /* 0x000000030000720c */ /* 0x000fe20003f24070 */
[----:B------:R-:W-:-:S12]  /*23c0*/  IMAD.U32 R5, RZ, RZ, UR5 ;  /* 0x00000005ff057e24 */ /* 0x000fd8000f8e00ff */
        /* <DEDUP_REMOVED lines=9> */
.L_x_28:
[----:B------:R-:W-:Y:S05]  /*2460*/  BSYNC.RECONVERGENT B6 ;  /* 0x0000000000067941 */ /* 0x000fea0003800200 */
.L_x_27:
[----:B------:R-:W0:Y:S01]  /*2470*/  LDC R6, c[0x0][0x390] ;  /* 0x0000e400ff067b82 */ /* 0x000e220000000800 */
[----:B------:R-:W-:Y:S01]  /*2480*/  IABS R9, R31 ;  /* 0x0000001f00097213 */ /* 0x000fe20000000000 */
[----:B------:R-:W-:Y:S01]  /*2490*/  BSSY.RECONVERGENT B6, `(.L_x_29) ;  /* 0x0000038000067945 */ /* 0x000fe20003800200 */
[----:B------:R-:W-:Y:S02]  /*24a0*/  ISETP.NE.AND P6, PT, R25, RZ, PT ;  /* 0x000000ff1900720c */ /* 0x000fe40003fc5270 */
[-C--:B0-----:R-:W-:Y:S02]  /*24b0*/  IABS R0, R6.reuse ;  /* 0x0000000600007213 */ /* 0x081fe40000000000 */
[-C--:B------:R-:W-:Y:S02]  /*24c0*/  LOP3.LUT R31, R31, R6.reuse, RZ, 0x3c, !PT ;  /* 0x000000061f1f7212 */ /* 0x080fe400078e3cff */
[----:B------:R-:W0:Y:S01]  /*24d0*/  I2F.RP R3, R0 ;  /* 0x0000000000037306 */ /* 0x000e220000209400 */
[----:B------:R-:W-:-:S02]  /*24e0*/  LOP3.LUT R10, RZ, R6, RZ, 0x33, !PT ;  /* 0x00000006ff0a7212 */ /* 0x000fc400078e33ff */
[----:B------:R-:W-:-:S05]  /*24f0*/  ISETP.GE.AND P1, PT, R31, RZ, PT ;  /* 0x000000ff1f00720c */ /* 0x000fca0003f26270 */
        /* <DEDUP_REMOVED lines=19> */
[----:B------:R-:W-:Y:S02]  /*2630*/  IABS R5, R7 ;  /* 0x0000000700057213 */ /* 0x000fe40000000000 */
[----:B------:R-:W-:-:S03]  /*2640*/  LOP3.LUT R6, R7, R6, RZ, 0x3c, !PT ;  /* 0x0000000607067212 */ /* 0x000fc600078e3cff */
[----:B------:R-:W-:Y:S01]  /*2650*/  IMAD.HI.U32 R3, R8, R5, RZ ;  /* 0x0000000508037227 */ /* 0x000fe200078e00ff */
[----:B------:R-:W-:-:S03]  /*2660*/  ISETP.GE.AND P3, PT, R6, RZ, PT ;  /* 0x000000ff0600720c */ /* 0x000fc60003f66270 */
        /* <DEDUP_REMOVED lines=8> */
[----:B------:R-:W-:Y:S01]  /*26f0*/  SEL R31, R10, R3, !P0 ;  /* 0x000000030a1f7207 */ /* 0x000fe20004000000 */
[----:B------:R-:W-:Y:S06]  /*2700*/  @!P6 BRA `(.L_x_30) ;  /* 0x000000000040e947 */ /* 0x000fec0003800000 */
[----:B------:R-:W-:Y:S01]  /*2710*/  ISETP.GE.AND P2, PT, R7, RZ, PT ;  /* 0x000000ff0700720c */ /* 0x000fe20003f46270 */
[----:B------:R-:W0:Y:S01]  /*2720*/  LDCU.64 UR4, c[0x4][0x18] ;  /* 0x01000300ff0477ac */ /* 0x000e220008000a00 */
[-C--:B------:R-:W-:Y:S01]  /*2730*/  ISETP.GT.U32.AND P1, PT, R0, R5.reuse, PT ;  /* 0x000000050000720c */ /* 0x080fe20003f24070 */
[----:B------:R-:W-:Y:S01]  /*2740*/  IMAD.IADD R0, R5, 0x1, -R0 ;  /* 0x0000000105007824 */ /* 0x000fe200078e0a00 */
[----:B------:R-:W-:Y:S01]  /*2750*/  MOV R8, 0x0 ;  /* 0x0000000000087802 */ /* 0x000fe20000000f00 */
[----:B------:R-:W-:Y:S02]  /*2760*/  IMAD.MOV.U32 R6, RZ, RZ, R2 ;  /* 0x000000ffff067224 */ /* 0x000fe400078e0002 */
[----:B------:R-:W-:Y:S01]  /*2770*/  IMAD.MOV.U32 R7, RZ, RZ, R16 ;  /* 0x000000ffff077224 */ /* 0x000fe200078e0010 */
[----:B------:R-:W-:Y:S02]  /*2780*/  SEL R0, R0, R5, !P1 ;  /* 0x0000000500007207 */ /* 0x000fe40004800000 */
[----:B------:R-:W1:Y:S03]  /*2790*/  LDC.64 R8, c[0x4][R8] ;  /* 0x0100000008087b82 */ /* 0x000e660000000a00 */
[----:B------:R-:W-:-:S05]  /*27a0*/  @!P2 IMAD.MOV R0, RZ, RZ, -R0 ;  /* 0x000000ffff00a224 */ /* 0x000fca00078e0a00 */
[----:B------:R-:W-:Y:S01]  /*27b0*/  SEL R0, R10, R0, !P0 ;  /* 0x000000000a007207 */ /* 0x000fe20004000000 */
[----:B0-----:R-:W-:Y:S02]  /*27c0*/  IMAD.U32 R4, RZ, RZ, UR4 ;  /* 0x00000004ff047e24 */ /* 0x001fe4000f8e00ff */
[----:B------:R-:W-:Y:S02]  /*27d0*/  IMAD.U32 R5, RZ, RZ, UR5 ;  /* 0x00000005ff057e24 */ /* 0x000fe4000f8e00ff */
[----:B------:R0:W-:Y:S05]  /*27e0*/  STL [R1], R0 ;  /* 0x0000000001007387 */ /* 0x0001ea0000100800 */
[----:B------:R-:W-:-:S07]  /*27f0*/  LEPC R20, `(.L_x_30) ;  /* 0x000000001014794e */ /* 0x000fce0000000000 */
[----:B01---5:R-:W-:Y:S05]  /*2800*/  CALL.ABS.NOINC R8 ;  /* 0x0000000008007343 */ /* 0x023fea0003c00000 */
.L_x_30:
[----:B------:R-:W-:Y:S05]  /*2810*/  BSYNC.RECONVERGENT B6 ;  /* 0x0000000000067941 */ /* 0x000fea0003800200 */
.L_x_29:
[----:B------:R-:W-:-:S13]  /*2820*/  ISETP.NE.AND P6, PT, R34, RZ, PT ;  /* 0x000000ff2200720c */ /* 0x000fda0003fc5270 */
[----:B------:R-:W-:Y:S05]  /*2830*/  @P6 BRA `(.L_x_31) ;  /* 0xfffffff000cc6947 */ /* 0x000fea000383ffff */
[----:B------:R-:W-:Y:S05]  /*2840*/  BSYNC.RECONVERGENT B7 ;  /* 0x0000000000077941 */ /* 0x000fea0003800200 */
.L_x_22:
[----:B------:R-:W-:-:S13]  /*2850*/  ISETP.NE.AND P0, PT, R32, RZ, PT ;  /* 0x000000ff2000720c */ /* 0x000fda0003f05270 */
[----:B------:R-:W-:Y:S05]  /*2860*/  @!P0 BRA `(.L_x_21) ;  /* 0x0000000800248947 */ /* 0x000fea0003800000 */
[----:B------:R-:W-:-:S13]  /*2870*/  ISETP.NE.AND P0, PT, R32, 0x1, PT ;  /* 0x000000012000780c */ /* 0x000fda0003f05270 */
[----:B------:R-:W-:Y:S05]  /*2880*/  @!P0 BRA `(.L_x_32) ;  /* 0x0000000400808947 */ /* 0x000fea0003800000 */
[----:B------:R-:W-:Y:S01]  /*2890*/  ISETP.NE.AND P1, PT, R25, RZ, PT ;  /* 0x000000ff1900720c */ /* 0x000fe20003f25270 */
[----:B------:R-:W-:-:S12]  /*28a0*/  BSSY.RECONVERGENT B6, `(.L_x_33) ;  /* 0x0000023000067945 */ /* 0x000fd80003800200 */
[----:B------:R-:W-:Y:S05]  /*28b0*/  @!P1 BRA `(.L_x_34) ;  /* 0x0000000000849947 */ /* 0x000fea0003800000 */
        /* <DEDUP_REMOVED lines=8> */
[----:B0-----:R-:W-:-:S02]  /*2940*/  VIADD R4, R6, 0xffffffe ;  /* 0x0ffffffe06047836 */ /* 0x001fc40000000000 */
[----:B------:R-:W-:-:S04]  /*2950*/  IMAD.MOV.U32 R6, RZ, RZ, R2 ;  /* 0x000000ffff067224 */ /* 0x000fc800078e0002 */
[----:B------:R0:W2:Y:S02]  /*2960*/  F2I.FTZ.U32.TRUNC.NTZ R5, R4 ;  /* 0x0000000400057305 */ /* 0x0000a4000021f000 */
[----:B0-----:R-:W-:Y:S02]  /*2970*/  HFMA2 R4, -RZ, RZ, 0, 0 ;  /* 0x00000000ff047431 */ /* 0x001fe400000001ff */
        /* <DEDUP_REMOVED lines=21> */
.L_x_34:
[----:B------:R-:W-:Y:S05]  /*2ad0*/  BSYNC.RECONVERGENT B6 ;  /* 0x0000000000067941 */ /* 0x000fea0003800200 */
.L_x_33:
[----:B------:R-:W0:Y:S01]  /*2ae0*/  LDC R6, c[0x0][0x390] ;  /* 0x0000e400ff067b82 */ /* 0x000e220000000800 */
[----:B------:R-:W-:Y:S01]  /*2af0*/  IABS R9, R31 ;  /* 0x0000001f00097213 */ /* 0x000fe20000000000 */
[----:B------:R-:W-:Y:S01]  /*2b00*/  BSSY.RECONVERGENT B6, `(.L_x_32) ;  /* 0x0000038000067945 */ /* 0x000fe20003800200 */
[----:B------:R-:W-:Y:S02]  /*2b10*/  ISETP.NE.AND P6, PT, R25, RZ, PT ;  /* 0x000000ff1900720c */ /* 0x000fe40003fc5270 */
[-C--:B0-----:R-:W-:Y:S02]  /*2b20*/  IABS R0, R6.reuse ;  /* 0x0000000600007213 */ /* 0x081fe40000000000 */
[----:B------:R-:W-:Y:S02]  /*2b30*/  LOP3.LUT R10, RZ, R6, RZ, 0x33, !PT ;  /* 0x00000006ff0a7212 */ /* 0x000fe400078e33ff */
[----:B------:R-:W0:Y:S08]  /*2b40*/  I2F.RP R3, R0 ;  /* 0x0000000000037306 */ /* 0x000e300000209400 */
[----:B0-----:R-:W0:Y:S02]  /*2b50*/  MUFU.RCP R3, R3 ;  /* 0x0000000300037308 */ /* 0x001e240000001000 */
[----:B0-----:R-:W-:-:S06]  /*2b60*/  VIADD R4, R3, 0xffffffe ;  /* 0x0ffffffe03047836 */ /* 0x001fcc0000000000 */
[----:B------:R0:W1:Y:S02]  /*2b70*/  F2I.FTZ.U32.TRUNC.NTZ R5, R4 ;  /* 0x0000000400057305 */ /* 0x000064000021f000 */
[----:B0-----:R-:W-:Y:S02]  /*2b80*/  IMAD.MOV.U32 R4, RZ, RZ, RZ ;  /* 0x000000ffff047224 */ /* 0x001fe400078e00ff */
[----:B-1----:R-:W-:-:S04]  /*2b90*/  IMAD.MOV R7, RZ, RZ, -R5 ;  /* 0x000000ffff077224 */ /* 0x002fc800078e0a05 */
[----:B------:R-:W-:-:S04]  /*2ba0*/  IMAD R7, R7, R0, RZ ;  /* 0x0000000007077224 */ /* 0x000fc800078e02ff */
[----:B------:R-:W-:Y:S01]  /*2bb0*/  IMAD.HI.U32 R8, R5, R7, R4 ;  /* 0x0000000705087227 */ /* 0x000fe200078e0004 */
[----:B------:R-:W-:-:S03]  /*2bc0*/  LOP3.LUT R4, R31, R6, RZ, 0x3c, !PT ;  /* 0x000000061f047212 */ /* 0x000fc600078e3cff */
[----:B------:R-:W-:Y:S01]  /*2bd0*/  IMAD.MOV.U32 R5, RZ, RZ, R9 ;  /* 0x000000ffff057224 */ /* 0x000fe200078e0009 */
[----:B------:R-:W-:-:S03]  /*2be0*/  ISETP.GE.AND P1, PT, R4, RZ, PT ;  /* 0x000000ff0400720c */ /* 0x000fc60003f26270 */
        /* <DEDUP_REMOVED lines=41> */
.L_x_35:
[----:B------:R-:W-:Y:S05]  /*2e80*/  BSYNC.RECONVERGENT B6 ;  /* 0x0000000000067941 */ /* 0x000fea0003800200 */
.L_x_32:
[----:B------:R-:W0:Y:S02]  /*2e90*/  LDCU UR4, c[0x0][0x394] ;  /* 0x00007280ff0477ac */ /* 0x000e240008000800 */
[----:B0-----:R-:W-:-:S04]  /*2ea0*/  ULOP3.LUT UR4, UR4, 0x1, URZ, 0xc0, !UPT ;  /* 0x0000000104047892 */ /* 0x001fc8000f8ec0ff */
[----:B------:R-:W-:-:S09]  /*2eb0*/  UISETP.NE.U32.AND UP0, UPT, UR4, 0x1, UPT ;  /* 0x000000010400788c */ /* 0x000fd2000bf05070 */
[----:B------:R-:W-:Y:S05]  /*2ec0*/  BRA.U UP0, `(.L_x_21) ;  /* 0x00000001008c7547 */ /* 0x000fea000b800000 */
[----:B------:R-:W-:-:S13]  /*2ed0*/  ISETP.NE.AND P0, PT, R25, RZ, PT ;  /* 0x000000ff1900720c */ /* 0x000fda0003f05270 */
        /* <DEDUP_REMOVED lines=9> */
[----:B0-----:R-:W-:Y:S01]  /*2f70*/  IADD3 R4, PT, PT, R6, 0xffffffe, RZ ;  /* 0x0ffffffe06047810 */ /* 0x001fe20007ffe0ff */
[----:B------:R-:W-:-:S05]  /*2f80*/  IMAD.MOV.U32 R6, RZ, RZ, R2 ;  /* 0x000000ffff067224 */ /* 0x000fca00078e0002 */
        /* <DEDUP_REMOVED lines=23> */
.L_x_21:
[----:B------:R-:W-:-:S13]  /*3100*/  ISETP.NE.AND P6, PT, R25, RZ, PT ;  /* 0x000000ff1900720c */ /* 0x000fda0003fc5270 */
        /* <DEDUP_REMOVED lines=9> */
.L_x_36:
[----:B------:R-:W-:Y:S05]  /*31a0*/  BSYNC.RECONVERGENT B8 ;  /* 0x0000000000087941 */ /* 0x000fea0003800200 */
.L_x_20:
[----:B------:R-:W-:-:S04]  /*31b0*/  ISETP.GT.U32.AND P0, PT, R35, R24, PT ;  /* 0x000000182300720c */ /* 0x000fc80003f04070 */
[----:B------:R-:W-:-:S13]  /*31c0*/  ISETP.GT.U32.AND.EX P0, PT, R33, R22, PT, P0 ;  /* 0x000000162100720c */ /* 0x000fda0003f04100 */
[----:B------:R-:W-:Y:S05]  /*31d0*/  @!P0 BRA `(.L_x_1) ;  /* 0x0000001c005c8947 */ /* 0x000fea0003800000 */
[----:B01----:R-:W0:Y:S02]  /*31e0*/  LDC R0, c[0x0][0x394] ;  /* 0x0000e500ff007b82 */ /* 0x003e240000000800 */
[----:B0-----:R-:W-:-:S13]  /*31f0*/  ISETP.GE.AND P0, PT, R0, 0x1, PT ;  /* 0x000000010000780c */ /* 0x001fda0003f06270 */
[----:B------:R-:W-:Y:S05]  /*3200*/  @!P0 BRA `(.L_x_37) ;  /* 0x00000010008c8947 */ /* 0x000fea0003800000 */
[----:B------:R-:W-:Y:S01]  /*3210*/  BSSY.RECONVERGENT B6, `(.L_x_38) ;  /* 0x0000121000067945 */ /* 0x000fe20003800200 */
[----:B------:R-:W-:-:S07]  /*3220*/  IMAD.IADD R25, R1, 0x1, R0 ;  /* 0x0000000101197824 */ /* 0x000fce00078e0200 */
.L_x_55:
[----:B------:R-:W0:Y:S02]  /*3230*/  LDC.64 R4, c[0x0][0x3a0] ;  /* 0x0000e800ff047b82 */ /* 0x000e240000000a00 */
[----:B0-----:R-:W2:Y:S02]  /*3240*/  LDG.E.U8 R4, desc[UR36][R4.64] ;  /* 0x0000002404047981 */ /* 0x001ea4000c1e1100 */
[----:B--2---:R-:W-:-:S13]  /*3250*/  ISETP.NE.AND P0, PT, R4, RZ, PT ;  /* 0x000000ff0400720c */ /* 0x004fda0003f05270 */
[----:B------:R-:W-:Y:S05]  /*3260*/  @P0 BRA `(.L_x_39) ;  /* 0x00000010006c0947 */ /* 0x000fea0003800000 */
[----:B------:R-:W0:Y:S01]  /*3270*/  LDCU UR4, c[0x0][0x394] ;  /* 0x00007280ff0477ac */ /* 0x000e220008000800 */
[----:B------:R-:W-:Y:S01]  /*3280*/  IMAD.MOV.U32 R0, RZ, RZ, RZ ;  /* 0x000000ffff007224 */ /* 0x000fe200078e00ff */
[----:B0-----:R-:W-:-:S04]  /*3290*/  UIADD3 UR5, UPT, UPT, UR4, -0x1, URZ ;  /* 0xffffffff04057890 */ /* 0x001fc8000fffe0ff */
[----:B------:R-:W-:-:S09]  /*32a0*/  UISETP.GE.U32.AND UP0, UPT, UR5, 0xf, UPT ;  /* 0x0000000f0500788c */ /* 0x000fd2000bf06070 */
[----:B------:R-:W-:Y:S05]  /*32b0*/  BRA.U !UP0, `(.L_x_40) ;  /* 0x0000000508447547 */ /* 0x000fea000b800000 */
[----:B------:R-:W-:Y:S01]  /*32c0*/  ULOP3.LUT UR4, UR4, 0x7ffffff0, URZ, 0xc0, !UPT ;  /* 0x7ffffff004047892 */ /* 0x000fe2000f8ec0ff */
[----:B------:R-:W-:Y:S01]  /*32d0*/  BSSY.RECONVERGENT B0, `(.L_x_41) ;  /* 0x000004c000007945 */ /* 0x000fe20003800200 */
[----:B------:R-:W-:Y:S02]  /*32e0*/  VIADD R3, R1, 0x30 ;  /* 0x0000003001037836 */ /* 0x000fe40000000000 */
[----:B------:R-:W-:Y:S01]  /*32f0*/  UIADD3 UR4, UPT, UPT, -UR4, URZ, URZ ;  /* 0x000000ff04047290 */ /* 0x000fe2000fffe1ff */
[----:B------:R-:W-:-:S05]  /*3300*/  IMAD.MOV.U32 R0, RZ, RZ, R19 ;  /* 0x000000ffff007224 */ /* 0x000fca00078e0013 */
[----:B------:R-:W-:-:S07]  /*3310*/  IMAD.U32 R12, RZ, RZ, UR4 ;  /* 0x00000004ff0c7e24 */ /* 0x000fce000f8e00ff */
.L_x_42:
[----:B------:R-:W2:Y:S01]  /*3320*/  LDL.128 R4, [R3+-0x20] ;  /* 0xffffe00003047983 */ /* 0x000ea20000100c00 */
[----:B------:R-:W2:Y:S03]  /*3330*/  LDCU.64 UR4, c[0x0][0x388] ;  /* 0x00007100ff0477ac */ /* 0x000ea60008000a00 */
[----:B------:R-:W3:Y:S01]  /*3340*/  LDL.128 R8, [R3+-0x10] ;  /* 0xfffff00003087983 */ /* 0x000ee20000100c00 */
[C---:B--2---:R-:W-:Y:S02]  /*3350*/  IADD3 R14, P0, PT, R4.reuse, UR4, RZ ;  /* 0x00000004040e7c10 */ /* 0x044fe4000ff1e0ff */
[C---:B------:R-:W-:Y:S02]  /*3360*/  IADD3 R20, P1, PT, R5.reuse, UR4, RZ ;  /* 0x0000000405147c10 */ /* 0x040fe4000ff3e0ff */
[----:B------:R-:W-:Y:S02]  /*3370*/  LEA.HI.X.SX32 R15, R4, UR5, 0x1, P0 ;  /* 0x00000005040f7c11 */ /* 0x000fe400080f0eff */
[----:B------:R-:W-:-:S03]  /*3380*/  LEA.HI.X.SX32 R21, R5, UR5, 0x1, P1 ;  /* 0x0000000505157c11 */ /* 0x000fc600088f0eff */
[----:B------:R-:W2:Y:S04]  /*3390*/  LDG.E.U8 R14, desc[UR36][R14.64] ;  /* 0x000000240e0e7981 */ /* 0x000ea8000c1e1100 */
[----:B------:R3:W2:Y:S01]  /*33a0*/  LDG.E.U8 R13, desc[UR36][R20.64] ;  /* 0x00000024140d7981 */ /* 0x0006a2000c1e1100 */
[----:B------:R-:W-:-:S04]  /*33b0*/  IADD3 R4, P0, PT, R6, UR4, RZ ;  /* 0x0000000406047c10 */ /* 0x000fc8000ff1e0ff */
[----:B------:R-:W-:Y:S02]  /*33c0*/  LEA.HI.X.SX32 R5, R6, UR5, 0x1, P0 ;  /* 0x0000000506057c11 */ /* 0x000fe400080f0eff */
[C---:B------:R-:W-:Y:S02]  /*33d0*/  IADD3 R6, P0, PT, R7.reuse, UR4, RZ ;  /* 0x0000000407067c10 */ /* 0x040fe4000ff1e0ff */
[----:B---3--:R-:W-:Y:S01]  /*33e0*/  IADD3 R20, P1, PT, R10, UR4, RZ ;  /* 0x000000040a147c10 */ /* 0x008fe2000ff3e0ff */
[----:B------:R-:W3:Y:S01]  /*33f0*/  LDG.E.U8 R32, desc[UR36][R4.64] ;  /* 0x0000002404207981 */ /* 0x000ee2000c1e1100 */
[----:B------:R-:W-:Y:S02]  /*3400*/  LEA.HI.X.SX32 R7, R7, UR5, 0x1, P0 ;  /* 0x0000000507077c11 */ /* 0x000fe400080f0eff */
[----:B------:R-:W-:-:S03]  /*3410*/  IADD3 R30, P0, PT, R8, UR4, RZ ;  /* 0x00000004081e7c10 */ /* 0x000fc6000ff1e0ff */
[----:B------:R-:W3:Y:S01]  /*3420*/  LDG.E.U8 R27, desc[UR36][R6.64] ;  /* 0x00000024061b7981 */ /* 0x000ee2000c1e1100 */
[----:B------:R-:W-:Y:S02]  /*3430*/  LEA.HI.X.SX32 R31, R8, UR5, 0x1, P0 ;  /* 0x00000005081f7c11 */ /* 0x000fe400080f0eff */
[----:B------:R-:W-:-:S04]  /*3440*/  LEA.HI.X.SX32 R21, R10, UR5, 0x1, P1 ;  /* 0x000000050a157c11 */ /* 0x000fc800088f0eff */
[----:B------:R-:W4:Y:S04]  /*3450*/  LDG.E.U8 R31, desc[UR36][R30.64] ;  /* 0x000000241e1f7981 */ /* 0x000f28000c1e1100 */
[----:B------:R-:W4:Y:S04]  /*3460*/  LDL.128 R4, [R3] ;  /* 0x0000000003047983 */ /* 0x000f280000100c00 */
[----:B------:R0:W4:Y:S01]  /*3470*/  LDG.E.U8 R21, desc[UR36][R20.64] ;  /* 0x0000002414157981 */ /* 0x000122000c1e1100 */
[----:B--2---:R-:W-:Y:S02]  /*3480*/  PRMT R13, R14, 0x3340, R13 ;  /* 0x000033400e0d7816 */ /* 0x004fe4000000000d */
[----:B------:R-:W-:-:S04]  /*3490*/  IADD3 R14, P0, PT, R9, UR4, RZ ;  /* 0x00000004090e7c10 */ /* 0x000fc8000ff1e0ff */
[----:B------:R-:W-:Y:S02]  /*34a0*/  LEA.HI.X.SX32 R15, R9, UR5, 0x1, P0 ;  /* 0x00000005090f7c11 */ /* 0x000fe400080f0eff */
[----:B------:R-:W-:-:S03]  /*34b0*/  IADD3 R34, P0, PT, R11, UR4, RZ ;  /* 0x000000040b227c10 */ /* 0x000fc6000ff1e0ff */
[----:B------:R-:W2:Y:S01]  /*34c0*/  LDG.E.U8 R14, desc[UR36][R14.64] ;  /* 0x000000240e0e7981 */ /* 0x000ea2000c1e1100 */
[----:B------:R-:W-:-:S05]  /*34d0*/  LEA.HI.X.SX32 R35, R11, UR5, 0x1, P0 ;  /* 0x000000050b237c11 */ /* 0x000fca00080f0eff */
[----:B------:R-:W2:Y:S01]  /*34e0*/  LDG.E.U8 R34, desc[UR36][R34.64] ;  /* 0x0000002422227981 */ /* 0x000ea2000c1e1100 */
[----:B---3--:R-:W-:Y:S02]  /*34f0*/  PRMT R32, R32, 0x3340, R27 ;  /* 0x0000334020207816 */ /* 0x008fe4000000001b */
[C---:B----4-:R-:W-:Y:S02]  /*3500*/  IADD3 R8, P0, PT, R4.reuse, UR4, RZ ;  /* 0x0000000404087c10 */ /* 0x050fe4000ff1e0ff */
[C---:B------:R-:W-:Y:S02]  /*3510*/  IADD3 R10, P1, PT, R5.reuse, UR4, RZ ;  /* 0x00000004050a7c10 */ /* 0x040fe4000ff3e0ff */
[----:B------:R-:W-:Y:S02]  /*3520*/  LEA.HI.X.SX32 R9, R4, UR5, 0x1, P0 ;  /* 0x0000000504097c11 */ /* 0x000fe400080f0eff */
[----:B------:R-:W-:Y:S02]  /*3530*/  LEA.HI.X.SX32 R11, R5, UR5, 0x1, P1 ;  /* 0x00000005050b7c11 */ /* 0x000fe400088f0eff */
[----:B0-----:R-:W-:-:S02]  /*3540*/  IADD3 R20, P1, PT, R7, UR4, RZ ;  /* 0x0000000407147c10 */ /* 0x001fc4000ff3e0ff */
[----:B------:R-:W3:Y:S04]  /*3550*/  LDG.E.U8 R9, desc[UR36][R8.64] ;  /* 0x0000002408097981 */ /* 0x000ee8000c1e1100 */
[----:B------:R-:W3:Y:S01]  /*3560*/  LDG.E.U8 R10, desc[UR36][R10.64] ;  /* 0x000000240a0a7981 */ /* 0x000ee2000c1e1100 */
[----:B--2---:R-:W-:Y:S02]  /*3570*/  PRMT R27, R31, 0x3340, R14 ;  /* 0x000033401f1b7816 */ /* 0x004fe4000000000e */
[C---:B------:R-:W-:Y:S02]  /*3580*/  IADD3 R14, P0, PT, R6.reuse, UR4, RZ ;  /* 0x00000004060e7c10 */ /* 0x040fe4000ff1e0ff */
[----:B------:R-:W-:Y:S02]  /*3590*/  PRMT R30, R21, 0x3340, R34 ;  /* 0x00003340151e7816 */ /* 0x000fe40000000022 */
[----:B------:R-:W-:-:S02]  /*35a0*/  LEA.HI.X.SX32 R15, R6, UR5, 0x1, P0 ;  /* 0x00000005060f7c11 */ /* 0x000fc400080f0eff */
[----:B------:R-:W-:Y:S02]  /*35b0*/  LEA.HI.X.SX32 R21, R7, UR5, 0x1, P1 ;  /* 0x0000000507157c11 */ /* 0x000fe400088f0eff */
[----:B------:R-:W2:Y:S04]  /*35c0*/  LDL.128 R4, [R3+0x10] ;  /* 0x0000100003047983 */ /* 0x000ea80000100c00 */
[----:B------:R0:W4:Y:S04]  /*35d0*/  LDG.E.U8 R15, desc[UR36][R14.64] ;  /* 0x000000240e0f7981 */ /* 0x000128000c1e1100 */
[----:B------:R-:W4:Y:S01]  /*35e0*/  LDG.E.U8 R20, desc[UR36][R20.64] ;  /* 0x0000002414147981 */ /* 0x000f22000c1e1100 */
[----:B---3--:R-:W-:-:S02]  /*35f0*/  PRMT R34, R9, 0x3340, R10 ;  /* 0x0000334009227816 */ /* 0x008fc4000000000a */
[----:B--2---:R-:W-:-:S04]  /*3600*/  IADD3 R8, P0, PT, R4, UR4, RZ ;  /* 0x0000000404087c10 */ /* 0x004fc8000ff1e0ff */
[----:B------:R-:W-:Y:S02]  /*3610*/  LEA.HI.X.SX32 R9, R4, UR5, 0x1, P0 ;  /* 0x0000000504097c11 */ /* 0x000fe400080f0eff */
[----:B------:R-:W-:-:S04]  /*3620*/  IADD3 R10, P0, PT, R5, UR4, RZ ;  /* 0x00000004050a7c10 */ /* 0x000fc8000ff1e0ff */
[----:B------:R-:W-:Y:S01]  /*3630*/  LEA.HI.X.SX32 R11, R5, UR5, 0x1, P0 ;  /* 0x00000005050b7c11 */ /* 0x000fe200080f0eff */
[----:B------:R-:W2:Y:S01]  /*3640*/  LDG.E.U8 R9, desc[UR36][R8.64] ;  /* 0x0000002408097981 */ /* 0x000ea2000c1e1100 */
[C---:B0-----:R-:W-:Y:S02]  /*3650*/  IADD3 R14, P0, PT, R6.reuse, UR4, RZ ;  /* 0x00000004060e7c10 */ /* 0x041fe4000ff1e0ff */
[----:B----4-:R-:W-:Y:S01]  /*3660*/  PRMT R31, R15, 0x3340, R20 ;  /* 0x000033400f1f7816 */ /* 0x010fe20000000014 */
[----:B------:R-:W2:Y:S01]  /*3670*/  LDG.E.U8 R10, desc[UR36][R10.64] ;  /* 0x000000240a0a7981 */ /* 0x000ea2000c1e1100 */
[----:B------:R-:W-:Y:S02]  /*3680*/  LEA.HI.X.SX32 R15, R6, UR5, 0x1, P0 ;  /* 0x00000005060f7c11 */ /* 0x000fe400080f0eff */
[----:B------:R-:W-:-:S04]  /*3690*/  IADD3 R20, P0, PT, R7, UR4, RZ ;  /* 0x0000000407147c10 */ /* 0x000fc8000ff1e0ff */
[----:B------:R-:W-:Y:S01]  /*36a0*/  LEA.HI.X.SX32 R21, R7, UR5, 0x1, P0 ;  /* 0x0000000507157c11 */ /* 0x000fe200080f0eff */
[----:B------:R-:W3:Y:S04]  /*36b0*/  LDG.E.U8 R15, desc[UR36][R14.64] ;  /* 0x000000240e0f7981 */ /* 0x000ee8000c1e1100 */
[----:B------:R-:W3:Y:S01]  /*36c0*/  LDG.E.U8 R20, desc[UR36][R20.64] ;  /* 0x0000002414147981 */ /* 0x000ee2000c1e1100 */
[----:B------:R-:W-:-:S05]  /*36d0*/  VIADD R12, R12, 0x10 ;  /* 0x000000100c0c7836 */ /* 0x000fca0000000000 */
[----:B------:R-:W-:Y:S02]  /*36e0*/  ISETP.NE.AND P0, PT, R12, RZ, PT ;  /* 0x000000ff0c00720c */ /* 0x000fe40003f05270 */
[----:B------:R-:W-:Y:S02]  /*36f0*/  PRMT R4, R13, 0x5410, R32 ;  /* 0x000054100d047816 */ /* 0x000fe40000000020 */
[----:B------:R-:W-:Y:S02]  /*3700*/  PRMT R5, R27, 0x5410, R30 ;  /* 0x000054101b057816 */ /* 0x000fe4000000001e */
[----:B------:R-:W-:Y:S01]  /*3710*/  PRMT R6, R34, 0x5410, R31 ;  /* 0x0000541022067816 */ /* 0x000fe2000000001f */
[----:B------:R-:W-:Y:S01]  /*3720*/  VIADD R3, R3, 0x40 ;  /* 0x0000004003037836 */ /* 0x000fe20000000000 */
[----:B--2---:R-:W-:Y:S02]  /*3730*/  PRMT R36, R9, 0x3340, R10 ;  /* 0x0000334009247816 */ /* 0x004fe4000000000a */
[----:B---3--:R-:W-:-:S04]  /*3740*/  PRMT R7, R15, 0x3340, R20 ;  /* 0x000033400f077816 */ /* 0x008fc80000000014 */
[----:B------:R-:W-:-:S05]  /*3750*/  PRMT R7, R36, 0x5410, R7 ;  /* 0x0000541024077816 */ /* 0x000fca0000000007 */
[----:B------:R0:W-:Y:S02]  /*3760*/  STL.128 [R0], R4 ;  /* 0x0000000400007387 */ /* 0x0001e40000100c00 */
[----:B0-----:R-:W-:Y:S01]  /*3770*/  VIADD R0, R0, 0x10 ;  /* 0x0000001000007836 */ /* 0x001fe20000000000 */
[----:B------:R-:W-:Y:S06]  /*3780*/  @P0 BRA `(.L_x_42) ;  /* 0xfffffff800e40947 */ /* 0x000fec000383ffff */
[----:B------:R-:W-:Y:S05]  /*3790*/  BSYNC.RECONVERGENT B0 ;  /* 0x0000000000007941 */ /* 0x000fea0003800200 */
.L_x_41:
[----:B------:R-:W0:Y:S02]  /*37a0*/  LDCU UR4, c[0x0][0x394] ;  /* 0x00007280ff0477ac */ /* 0x000e240008000800 */
[----:B0-----:R-:W-:-:S06]  /*37b0*/  ULOP3.LUT UR4, UR4, 0x7ffffff0, URZ, 0xc0, !UPT ;  /* 0x7ffffff004047892 */ /* 0x001fcc000f8ec0ff */
[----:B------:R-:W-:-:S07]  /*37c0*/  IMAD.U32 R0, RZ, RZ, UR4 ;  /* 0x00000004ff007e24 */ /* 0x000fce000f8e00ff */
.L_x_40:
[----:B------:R-:W0:Y:S02]  /*37d0*/  LDCU UR5, c[0x0][0x394] ;  /* 0x00007280ff0577ac */ /* 0x000e240008000800 */
[----:B0-----:R-:W-:-:S04]  /*37e0*/  ULOP3.LUT UR4, UR5, 0xf, URZ, 0xc0, !UPT ;  /* 0x0000000f05047892 */ /* 0x001fc8000f8ec0ff */
[----:B------:R-:W-:-:S09]  /*37f0*/  UISETP.NE.AND UP0, UPT, UR4, URZ, UPT ;  /* 0x000000ff0400728c */ /* 0x000fd2000bf05270 */
[----:B------:R-:W-:Y:S05]  /*3800*/  BRA.U !UP0, `(.L_x_43) ;  /* 0x0000000508987547 */ /* 0x000fea000b800000 */
[----:B------:R-:W-:Y:S02]  /*3810*/  UIADD3 UR4, UPT, UPT, UR4, -0x1, URZ ;  /* 0xffffffff04047890 */ /* 0x000fe4000fffe0ff */
[----:B------:R-:W-:Y:S02]  /*3820*/  ULOP3.LUT UR6, UR5, 0x7, URZ, 0xc0, !UPT ;  /* 0x0000000705067892 */ /* 0x000fe4000f8ec0ff */
[----:B------:R-:W-:Y:S02]  /*3830*/  UISETP.GE.U32.AND UP0, UPT, UR4, 0x7, UPT ;  /* 0x000000070400788c */ /* 0x000fe4000bf06070 */
[----:B------:R-:W-:-:S07]  /*3840*/  UISETP.NE.AND UP1, UPT, UR6, URZ, UPT ;  /* 0x000000ff0600728c */ /* 0x000fce000bf25270 */
[----:B------:R-:W-:Y:S05]  /*3850*/  BRA.U !UP0, `(.L_x_44) ;  /* 0x0000000108b07547 */ /* 0x000fea000b800000 */
[----:B------:R-:W-:Y:S01]  /*3860*/  IMAD R4, R0, 0x4, R23 ;  /* 0x0000000400047824 */ /* 0x000fe200078e0217 */
[----:B------:R-:W0:Y:S04]  /*3870*/  LDCU.64 UR8, c[0x0][0x388] ;  /* 0x00007100ff0877ac */ /* 0x000e280008000a00 */
[----:B------:R-:W0:Y:S02]  /*3880*/  LDL R3, [R4] ;  /* 0x0000000004037983 */ /* 0x000e240000100800 */
[----:B0-----:R-:W-:-:S04]  /*3890*/  IADD3 R6, P0, PT, R3, UR8, RZ ;  /* 0x0000000803067c10 */ /* 0x001fc8000ff1e0ff */
[----:B------:R-:W-:-:S05]  /*38a0*/  LEA.HI.X.SX32 R7, R3, UR9, 0x1, P0 ;  /* 0x0000000903077c11 */ /* 0x000fca00080f0eff */
[----:B------:R-:W2:Y:S01]  /*38b0*/  LDG.E.U8 R6, desc[UR36][R6.64] ;  /* 0x0000002406067981 */ /* 0x000ea2000c1e1100 */
[----:B------:R-:W-:-:S05]  /*38c0*/  IMAD.IADD R3, R1, 0x1, R0 ;  /* 0x0000000101037824 */ /* 0x000fca00078e0200 */
[----:B--2---:R0:W-:Y:S04]  /*38d0*/  STL.U8 [R3+0x110], R6 ;  /* 0x0001100603007387 */ /* 0x0041e80000100000 */
[----:B------:R-:W2:Y:S02]  /*38e0*/  LDL R5, [R4+0x4] ;  /* 0x0000040004057983 */ /* 0x000ea40000100800 */
[----:B--2---:R-:W-:-:S04]  /*38f0*/  IADD3 R8, P0, PT, R5, UR8, RZ ;  /* 0x0000000805087c10 */ /* 0x004fc8000ff1e0ff */
[----:B------:R-:W-:-:S05]  /*3900*/  LEA.HI.X.SX32 R9, R5, UR9, 0x1, P0 ;  /* 0x0000000905097c11 */ /* 0x000fca00080f0eff */
[----:B------:R-:W2:Y:S04]  /*3910*/  LDG.E.U8 R8, desc[UR36][R8.64] ;  /* 0x0000002408087981 */ /* 0x000ea8000c1e1100 */
[----:B--2---:R1:W-:Y:S04]  /*3920*/  STL.U8 [R3+0x111], R8 ;  /* 0x0001110803007387 */ /* 0x0043e80000100000 */
[----:B------:R-:W2:Y:S02]  /*3930*/  LDL R5, [R4+0x8] ;  /* 0x0000080004057983 */ /* 0x000ea40000100800 */
[----:B--2---:R-:W-:-:S04]  /*3940*/  IADD3 R10, P0, PT, R5, UR8, RZ ;  /* 0x00000008050a7c10 */ /* 0x004fc8000ff1e0ff */
[----:B------:R-:W-:-:S05]  /*3950*/  LEA.HI.X.SX32 R11, R5, UR9, 0x1, P0 ;  /* 0x00000009050b7c11 */ /* 0x000fca00080f0eff */
[----:B------:R-:W2:Y:S04]  /*3960*/  LDG.E.U8 R10, desc[UR36][R10.64] ;  /* 0x000000240a0a7981 */ /* 0x000ea8000c1e1100 */
[----:B--2---:R2:W-:Y:S04]  /*3970*/  STL.U8 [R3+0x112], R10 ;  /* 0x0001120a03007387 */ /* 0x0045e80000100000 */
[----:B------:R-:W0:Y:S02]  /*3980*/  LDL R5, [R4+0xc] ;  /* 0x00000c0004057983 */ /* 0x000e240000100800 */
[----:B0-----:R-:W-:-:S04]  /*3990*/  IADD3 R6, P0, PT, R5, UR8, RZ ;  /* 0x0000000805067c10 */ /* 0x001fc8000ff1e0ff */
[----:B------:R-:W-:-:S05]  /*39a0*/  LEA.HI.X.SX32 R7, R5, UR9, 0x1, P0 ;  /* 0x0000000905077c11 */ /* 0x000fca00080f0eff */
[----:B------:R-:W3:Y:S04]  /*39b0*/  LDG.E.U8 R6, desc[UR36][R6.64] ;  /* 0x0000002406067981 */ /* 0x000ee8000c1e1100 */
[----:B---3--:R0:W-:Y:S04]  /*39c0*/  STL.U8 [R3+0x113], R6 ;  /* 0x0001130603007387 */ /* 0x0081e80000100000 */
[----:B------:R-:W1:Y:S02]  /*39d0*/  LDL R5, [R4+0x10] ;  /* 0x0000100004057983 */ /* 0x000e640000100800 */
[----:B-1----:R-:W-:-:S04]  /*39e0*/  IADD3 R8, P0, PT, R5, UR8, RZ ;  /* 0x0000000805087c10 */ /* 0x002fc8000ff1e0ff */
[----:B------:R-:W-:-:S05]  /*39f0*/  LEA.HI.X.SX32 R9, R5, UR9, 0x1, P0 ;  /* 0x0000000905097c11 */ /* 0x000fca00080f0eff */
[----:B------:R-:W3:Y:S04]  /*3a00*/  LDG.E.U8 R8, desc[UR36][R8.64] ;  /* 0x0000002408087981 */ /* 0x000ee8000c1e1100 */
[----:B---3--:R1:W-:Y:S04]  /*3a10*/  STL.U8 [R3+0x114], R8 ;  /* 0x0001140803007387 */ /* 0x0083e80000100000 */
        /* <DEDUP_REMOVED lines=13> */
[----:B------:R-:W3:Y:S01]  /*3af0*/  LDG.E.U8 R8, desc[UR36][R8.64] ;  /* 0x0000002408087981 */ /* 0x000ee2000c1e1100 */
[----:B------:R-:W-:-:S03]  /*3b00*/  VIADD R0, R0, 0x8 ;  /* 0x0000000800007836 */ /* 0x000fc60000000000 */
[----:B---3--:R2:W-:Y:S04]  /*3b10*/  STL.U8 [R3+0x117], R8 ;  /* 0x0001170803007387 */ /* 0x0085e80000100000 */
.L_x_44:
[----:B------:R-:W-:Y:S05]  /*3b20*/  BRA.U !UP1, `(.L_x_43) ;  /* 0x0000000109d07547 */ /* 0x000fea000b800000 */
[----:B------:R-:W-:Y:S02]  /*3b30*/  UIADD3 UR4, UPT, UPT, UR6, -0x1, URZ ;  /* 0xffffffff06047890 */ /* 0x000fe4000fffe0ff */
[----:B------:R-:W-:Y:S02]  /*3b40*/  ULOP3.LUT UR5, UR5, 0x3, URZ, 0xc0, !UPT ;  /* 0x0000000305057892 */ /* 0x000fe4000f8ec0ff */
[----:B------:R-:W-:Y:S02]  /*3b50*/  UISETP.GE.U32.AND UP0, UPT, UR4, 0x3, UPT ;  /* 0x000000030400788c */ /* 0x000fe4000bf06070 */
[----:B------:R-:W-:-:S07]  /*3b60*/  UISETP.NE.AND UP1, UPT, UR5, URZ, UPT ;  /* 0x000000ff0500728c */ /* 0x000fce000bf25270 */
[----:B------:R-:W-:Y:S05]  /*3b70*/  BRA.U !UP0, `(.L_x_45) ;  /* 0x0000000108607547 */ /* 0x000fea000b800000 */
[----:B--2---:R-:W-:Y:S01]  /*3b80*/  IMAD R10, R0, 0x4, R23 ;  /* 0x00000004000a7824 */ /* 0x004fe200078e0217 */
        /* <DEDUP_REMOVED lines=20> */
[----:B------:R-:W2:Y:S01]  /*3cd0*/  LDG.E.U8 R4, desc[UR36][R4.64] ;  /* 0x0000002404047981 */ /* 0x000ea2000c1e1100 */
[----:B------:R-:W-:-:S03]  /*3ce0*/  VIADD R0, R0, 0x4 ;  /* 0x0000000400007836 */ /* 0x000fc60000000000 */
[----:B--2---:R1:W-:Y:S04]  /*3cf0*/  STL.U8 [R11+0x113], R4 ;  /* 0x000113040b007387 */ /* 0x0043e80000100000 */
.L_x_45:
[----:B------:R-:W-:Y:S05]  /*3d00*/  BRA.U !UP1, `(.L_x_43) ;  /* 0x0000000109587547 */ /* 0x000fea000b800000 */
[----:B--2---:R-:W-:Y:S01]  /*3d10*/  IMAD R3, R0, 0x4, R23 ;  /* 0x0000000400037824 */ /* 0x004fe200078e0217 */
[----:B------:R-:W1:Y:S04]  /*3d20*/  LDCU.64 UR6, c[0x0][0x388] ;  /* 0x00007100ff0677ac */ /* 0x000e680008000a00 */
[----:B------:R-:W1:Y:S02]  /*3d30*/  LDL R5, [R3] ;  /* 0x0000000003057983 */ /* 0x000e640000100800 */
[----:B-1----:R-:W-:-:S04]  /*3d40*/  IADD3 R4, P0, PT, R5, UR6, RZ ;  /* 0x0000000605047c10 */ /* 0x002fc8000ff1e0ff */
[----:B------:R-:W-:-:S05]  /*3d50*/  LEA.HI.X.SX32 R5, R5, UR7, 0x1, P0 ;  /* 0x0000000705057c11 */ /* 0x000fca00080f0eff */
[----:B------:R-:W2:Y:S01]  /*3d60*/  LDG.E.U8 R4, desc[UR36][R4.64] ;  /* 0x0000002404047981 */ /* 0x000ea2000c1e1100 */
[----:B------:R-:W-:Y:S01]  /*3d70*/  IADD3 R7, PT, PT, R1, R0, RZ ;  /* 0x0000000001077210 */ /* 0x000fe20007ffe0ff */
[----:B------:R-:W-:-:S04]  /*3d80*/  UISETP.NE.AND UP0, UPT, UR5, 0x1, UPT ;  /* 0x000000010500788c */ /* 0x000fc8000bf05270 */
[----:B--2---:R0:W-:Y:S05]  /*3d90*/  STL.U8 [R7+0x110], R4 ;  /* 0x0001100407007387 */ /* 0x0041ea0000100000 */
[----:B------:R-:W-:Y:S05]  /*3da0*/  BRA.U !UP0, `(.L_x_43) ;  /* 0x0000000108307547 */ /* 0x000fea000b800000 */
[----:B------:R-:W0:Y:S02]  /*3db0*/  LDL R0, [R3+0x4] ;  /* 0x0000040003007983 */ /* 0x000e240000100800 */
[----:B0-----:R-:W-:-:S04]  /*3dc0*/  IADD3 R4, P0, PT, R0, UR6, RZ ;  /* 0x0000000600047c10 */ /* 0x001fc8000ff1e0ff */
[----:B------:R-:W-:-:S05]  /*3dd0*/  LEA.HI.X.SX32 R5, R0, UR7, 0x1, P0 ;  /* 0x0000000700057c11 */ /* 0x000fca00080f0eff */
[----:B------:R-:W2:Y:S01]  /*3de0*/  LDG.E.U8 R4, desc[UR36][R4.64] ;  /* 0x0000002404047981 */ /* 0x000ea2000c1e1100 */
[----:B------:R-:W-:-:S03]  /*3df0*/  UISETP.NE.AND UP0, UPT, UR5, 0x2, UPT ;  /* 0x000000020500788c */ /* 0x000fc6000bf05270 */
[----:B--2---:R3:W-:Y:S06]  /*3e00*/  STL.U8 [R7+0x111], R4 ;  /* 0x0001110407007387 */ /* 0x0047ec0000100000 */
[----:B------:R-:W-:Y:S05]  /*3e10*/  BRA.U !UP0, `(.L_x_43) ;  /* 0x0000000108147547 */ /* 0x000fea000b800000 */
[----:B------:R-:W3:Y:S02]  /*3e20*/  LDL R3, [R3+0x8] ;  /* 0x0000080003037983 */ /* 0x000ee40000100800 */
[----:B---3--:R-:W-:-:S04]  /*3e30*/  IADD3 R4, P0, PT, R3, UR6, RZ ;  /* 0x0000000603047c10 */ /* 0x008fc8000ff1e0ff */
[----:B------:R-:W-:-:S05]  /*3e40*/  LEA.HI.X.SX32 R5, R3, UR7, 0x1, P0 ;  /* 0x0000000703057c11 */ /* 0x000fca00080f0eff */
[----:B------:R-:W2:Y:S04]  /*3e50*/  LDG.E.U8 R4, desc[UR36][R4.64] ;  /* 0x0000002404047981 */ /* 0x000ea8000c1e1100 */
[----:B--2---:R4:W-:Y:S02]  /*3e60*/  STL.U8 [R7+0x112], R4 ;  /* 0x0001120407007387 */ /* 0x0049e40000100000 */
.L_x_43:
[----:B------:R0:W-:Y:S01]  /*3e70*/  STL.U8 [R25+0x110], RZ ;  /* 0x000110ff19007387 */ /* 0x0001e20000100000 */
[----:B-----5:R-:W-:-:S13]  /*3e80*/  ISETP.NE.AND P0, PT, R26, RZ, PT ;  /* 0x000000ff1a00720c */ /* 0x020fda0003f05270 */
[----:B0-----:R-:W-:Y:S05]  /*3e90*/  @!P0 BRA `(.L_x_46) ;  /* 0x0000000000388947 */ /* 0x001fea0003800000 */
[----:B------:R-:W-:Y:S01]  /*3ea0*/  IADD3 R28, P0, PT, R2, 0x110, RZ ;  /* 0x00000110021c7810 */ /* 0x000fe20007f1e0ff */
[----:B------:R-:W0:Y:S01]  /*3eb0*/  LDCU.64 UR4, c[0x4][0x28] ;  /* 0x01000500ff0477ac */ /* 0x000e220008000a00 */
[----:B-12---:R-:W-:-:S03]  /*3ec0*/  MOV R8, 0x0 ;  /* 0x0000000000087802 */ /* 0x006fc60000000f00 */
[--C-:B------:R-:W-:Y:S01]  /*3ed0*/  IMAD.X R29, RZ, RZ, R16.reuse, P0 ;  /* 0x000000ffff1d7224 */ /* 0x100fe200000e0610 */
[----:B------:R-:W-:Y:S02]  /*3ee0*/  IADD3 R17, P0, PT, R2, 0x150, RZ ;  /* 0x0000015002117810 */ /* 0x000fe40007f1e0ff */
[----:B------:R-:W1:Y:S02]  /*3ef0*/  LDC.64 R8, c[0x4][R8] ;  /* 0x0100000008087b82 */ /* 0x000e640000000a00 */
[----:B------:R2:W-:Y:S01]  /*3f00*/  STL.64 [R1+0x150], R28 ;  /* 0x0001501c01007387 */ /* 0x0005e20000100a00 */
[----:B------:R-:W-:Y:S02]  /*3f10*/  IMAD.X R18, RZ, RZ, R16, P0 ;  /* 0x000000ffff127224 */ /* 0x000fe400000e0610 */
[----:B------:R-:W-:Y:S02]  /*3f20*/  IMAD.MOV.U32 R6, RZ, RZ, R17 ;  /* 0x000000ffff067224 */ /* 0x000fe400078e0011 */
[----:B---34-:R-:W-:-:S02]  /*3f30*/  IMAD.MOV.U32 R7, RZ, RZ, R18 ;  /* 0x000000ffff077224 */ /* 0x018fc400078e0012 */
[----:B0-----:R-:W-:Y:S02]  /*3f40*/  IMAD.U32 R4, RZ, RZ, UR4 ;  /* 0x00000004ff047e24 */ /* 0x001fe4000f8e00ff */
[----:B------:R-:W-:-:S07]  /*3f50*/  IMAD.U32 R5, RZ, RZ, UR5 ;  /* 0x00000005ff057e24 */ /* 0x000fce000f8e00ff */
[----:B------:R-:W-:-:S07]  /*3f60*/  LEPC R20, `(.L_x_46) ;  /* 0x000000001014794e */ /* 0x000fce0000000000 */
[----:B-12---:R-:W-:Y:S05]  /*3f70*/  CALL.ABS.NOINC R8 ;  /* 0x0000000008007343 */ /* 0x006fea0003c00000 */
.L_x_46:
[----:B-12---:R-:W-:Y:S01]  /*3f80*/  MOV R8, 0x0 ;  /* 0x0000000000087802 */ /* 0x006fe20000000f00 */
[----:B------:R0:W-:Y:S01]  /*3f90*/  STL.64 [R1+0x150], R28 ;  /* 0x0001501c01007387 */ /* 0x0001e20000100a00 */
[----:B------:R-:W1:Y:S01]  /*3fa0*/  LDCU.64 UR4, c[0x4][0x30] ;  /* 0x01000600ff0477ac */ /* 0x000e620008000a00 */
[----:B------:R-:W-:Y:S02]  /*3fb0*/  IMAD.MOV.U32 R6, RZ, RZ, R17 ;  /* 0x000000ffff067224 */ /* 0x000fe400078e0011 */
[----:B---34-:R-:W-:Y:S01]  /*3fc0*/  IMAD.MOV.U32 R7, RZ, RZ, R18 ;  /* 0x000000ffff077224 */ /* 0x018fe200078e0012 */
[----:B------:R-:W2:Y:S01]  /*3fd0*/  LDC.64 R8, c[0x4][R8] ;  /* 0x0100000008087b82 */ /* 0x000ea20000000a00 */
[----:B-1----:R-:W-:Y:S02]  /*3fe0*/  IMAD.U32 R4, RZ, RZ, UR4 ;  /* 0x00000004ff047e24 */ /* 0x002fe4000f8e00ff */
[----:B0-----:R-:W-:-:S07]  /*3ff0*/  IMAD.U32 R5, RZ, RZ, UR5 ;  /* 0x00000005ff057e24 */ /* 0x001fce000f8e00ff */
[----:B------:R-:W-:-:S07]  /*4000*/  LEPC R20, `(.L_x_47) ;  /* 0x000000001014794e */ /* 0x000fce0000000000 */
[----:B--2---:R-:W-:Y:S05]  /*4010*/  CALL.ABS.NOINC R8 ;  /* 0x0000000008007343 */ /* 0x004fea0003c00000 */
.L_x_47:
[----:B------:R-:W-:Y:S04]  /*4020*/  BSSY.RECONVERGENT B0, `(.L_x_48) ;  /* 0x0000014000007945 */ /* 0x000fe80003800200 */
[----:B------:R-:W-:Y:S01]  /*4030*/  BSSY.RELIABLE B1, `(.L_x_49) ;  /* 0x000000f000017945 */ /* 0x000fe20003800100 */
[----:B------:R-:W-:-:S07]  /*4040*/  IMAD.MOV.U32 R0, RZ, RZ, RZ ;  /* 0x000000ffff007224 */ /* 0x000fce00078e00ff */
.L_x_51:
[----:B------:R-:W0:Y:S01]  /*4050*/  LDCU.64 UR4, c[0x0][0x398] ;  /* 0x00007300ff0477ac */ /* 0x000e220008000a00 */
[----:B------:R-:W-:-:S06]  /*4060*/  IMAD.IADD R3, R1, 0x1, R0 ;  /* 0x0000000101037824 */ /* 0x000fcc00078e0200 */
[----:B------:R-:W2:Y:S01]  /*4070*/  LDL.U8 R3, [R3+0x110] ;  /* 0x0001100003037983 */ /* 0x000ea20000100000 */
[----:B0-----:R-:W-:-:S05]  /*4080*/  IADD3 R4, P0, PT, R0, UR4, RZ ;  /* 0x0000000400047c10 */ /* 0x001fca000ff1e0ff */
[----:B------:R-:W-:-:S05]  /*4090*/  IMAD.X R5, RZ, RZ, UR5, P0 ;  /* 0x00000005ff057e24 */ /* 0x000fca00080e06ff */
[----:B------:R-:W2:Y:S02]  /*40a0*/  LDG.E.U8 R4, desc[UR36][R4.64] ;  /* 0x0000002404047981 */ /* 0x000ea4000c1e1100 */
[----:B--2---:R-:W-:-:S13]  /*40b0*/  ISETP.NE.AND P0, PT, R3, R4, PT ;  /* 0x000000040300720c */ /* 0x004fda0003f05270 */
[----:B------:R-:W-:Y:S05]  /*40c0*/  @P0 BREAK.RELIABLE B1 ;  /* 0x0000000000010942 */ /* 0x000fea0003800100 */
[----:B------:R-:W-:Y:S05]  /*40d0*/  @P0 BRA `(.L_x_50) ;  /* 0x0000000000200947 */ /* 0x000fea0003800000 */
[----:B------:R-:W0:Y:S01]  /*40e0*/  LDCU UR4, c[0x0][0x394] ;  /* 0x00007280ff0477ac */ /* 0x000e220008000800 */
[----:B------:R-:W-:-:S05]  /*40f0*/  VIADD R0, R0, 0x1 ;  /* 0x0000000100007836 */ /* 0x000fca0000000000 */
[----:B0-----:R-:W-:-:S13]  /*4100*/  ISETP.NE.AND P0, PT, R0, UR4, PT ;  /* 0x0000000400007c0c */ /* 0x001fda000bf05270 */
[----:B------:R-:W-:Y:S05]  /*4110*/  @P0 BRA `(.L_x_51) ;  /* 0xfffffffc00cc0947 */ /* 0x000fea000383ffff */
[----:B------:R-:W-:Y:S05]  /*4120*/  BSYNC.RELIABLE B1 ;  /* 0x0000000000017941 */ /* 0x000fea0003800100 */
.L_x_49:
[----:B------:R-:W0:Y:S01]  /*4130*/  LDC.64 R4, c[0x0][0x3a0] ;  /* 0x0000e800ff047b82 */ /* 0x000e220000000a00 */
[----:B------:R-:W-:-:S05]  /*4140*/  IMAD.MOV.U32 R0, RZ, RZ, 0x1 ;  /* 0x00000001ff007424 */ /* 0x000fca00078e00ff */
[----:B0-----:R0:W-:Y:S02]  /*4150*/  STG.E.U8 desc[UR36][R4.64], R0 ;  /* 0x0000000004007986 */ /* 0x0011e4000c101124 */
.L_x_50:
[----:B------:R-:W-:Y:S05]  /*4160*/  BSYNC.RECONVERGENT B0 ;  /* 0x0000000000007941 */ /* 0x000fea0003800200 */
.L_x_48:
[----:B------:R-:W1:Y:S01]  /*4170*/  LDCU UR4, c[0x0][0x390] ;  /* 0x00007200ff0477ac */ /* 0x000e620008000800 */
[----:B------:R-:W-:-:S05]  /*4180*/  IADD3 R24, P0, PT, R24, 0x1, RZ ;  /* 0x0000000118187810 */ /* 0x000fca0007f1e0ff */
[----:B------:R-:W-:Y:S01]  /*4190*/  IMAD.X R22, RZ, RZ, R22, P0 ;  /* 0x000000ffff167224 */ /* 0x000fe200000e0616 */
[----:B-1----:R-:W-:-:S09]  /*41a0*/  UISETP.GE.AND UP0, UPT, UR4, 0x1, UPT ;  /* 0x000000010400788c */ /* 0x002fd2000bf06270 */
[----:B------:R-:W-:Y:S05]  /*41b0*/  BRA.U !UP0, `(.L_x_52) ;  /* 0x0000000108407547 */ /* 0x000fea000b800000 */
[----:B------:R-:W0:Y:S01]  /*41c0*/  LDCU UR4, c[0x0][0x390] ;  /* 0x00007200ff0477ac */ /* 0x000e220008000800 */
[----:B------:R-:W-:Y:S01]  /*41d0*/  BSSY.RECONVERGENT B0, `(.L_x_52) ;  /* 0x000000e000007945 */ /* 0x000fe20003800200 */
[----:B0-----:R-:W-:-:S07]  /*41e0*/  IMAD.U32 R0, RZ, RZ, UR4 ;  /* 0x00000004ff007e24 */ /* 0x001fce000f8e00ff */
.L_x_54:
[----:B------:R-:W-:Y:S01]  /*41f0*/  VIADD R6, R0, 0xffffffff ;  /* 0xffffffff00067836 */ /* 0x000fe20000000000 */
[----:B------:R-:W0:Y:S03]  /*4200*/  LDCU UR4, c[0x0][0x390] ;  /* 0x00007200ff0477ac */ /* 0x000e260008000800 */
[----:B------:R-:W-:-:S05]  /*4210*/  IMAD R3, R6, 0x4, R23 ;  /* 0x0000000406037824 */ /* 0x000fca00078e0217 */
[----:B------:R-:W2:Y:S02]  /*4220*/  LDL R4, [R3] ;  /* 0x0000000003047983 */ /* 0x000ea40000100800 */
[----:B--2---:R-:W-:-:S05]  /*4230*/  VIADD R4, R4, 0x1 ;  /* 0x0000000104047836 */ /* 0x004fca0000000000 */
[----:B------:R1:W-:Y:S01]  /*4240*/  STL [R3], R4 ;  /* 0x0000000403007387 */ /* 0x0003e20000100800 */
[----:B0-----:R-:W-:-:S13]  /*4250*/  ISETP.GE.AND P0, PT, R4, UR4, PT ;  /* 0x0000000404007c0c */ /* 0x001fda000bf06270 */
[----:B-1----:R-:W-:Y:S05]  /*4260*/  @!P0 BRA `(.L_x_53) ;  /* 0x0000000000108947 */ /* 0x002fea0003800000 */
[----:B------:R0:W-:Y:S01]  /*4270*/  STL [R3], RZ ;  /* 0x000000ff03007387 */ /* 0x0001e20000100800 */
[----:B------:R-:W-:Y:S01]  /*4280*/  ISETP.GT.U32.AND P0, PT, R0, 0x1, PT ;  /* 0x000000010000780c */ /* 0x000fe20003f04070 */
[----:B------:R-:W-:-:S12]  /*4290*/  IMAD.MOV.U32 R0, RZ, RZ, R6 ;  /* 0x000000ffff007224 */ /* 0x000fd800078e0006 */
[----:B0-----:R-:W-:Y:S05]  /*42a0*/  @P0 BRA `(.L_x_54) ;  /* 0xfffffffc00d00947 */ /* 0x001fea000383ffff */
.L_x_53:
[----:B------:R-:W-:Y:S05]  /*42b0*/  BSYNC.RECONVERGENT B0 ;  /* 0x0000000000007941 */ /* 0x000fea0003800200 */
.L_x_52:
[----:B------:R-:W1:Y:S01]  /*42c0*/  LDC.64 R10, c[0x0][0x380] ;  /* 0x0000e000ff0a7b82 */ /* 0x000e620000000a00 */
[----:B0-----:R-:W0:Y:S01]  /*42d0*/  S2R R0, SR_TID.X ;  /* 0x0000000000007919 */ /* 0x001e220000002100 */
[----:B------:R-:W-:Y:S01]  /*42e0*/  USHF.L.U32 UR4, UR39, 0xa, URZ ;  /* 0x0000000a27047899 */ /* 0x000fe200080006ff */
[----:B-1----:R-:W-:-:S04]  /*42f0*/  IMAD.WIDE.U32 R4, R11, -0x71c71c71, RZ ;  /* 0x8e38e38f0b047825 */ /* 0x002fc800078e00ff */
[----:B------:R-:W-:Y:S01]  /*4300*/  IMAD.WIDE.U32 R6, P0, R10, -0x1c71c71d, R4 ;  /* 0xe38e38e30a067825 */ /* 0x000fe20007800004 */
[----:B0-----:R-:W-:-:S03]  /*4310*/  LOP3.LUT R0, R0, UR4, RZ, 0xfc, !PT ;  /* 0x0000000400007c12 */ /* 0x001fc6000f8efcff */
[----:B------:R-:W-:-:S04]  /*4320*/  IMAD.WIDE.U32 R4, R10, -0x71c71c71, RZ ;  /* 0x8e38e38f0a047825 */ /* 0x000fc800078e00ff */
[----:B------:R-:W-:Y:S01]  /*4330*/  IMAD.X R9, RZ, RZ, RZ, P0 ;  /* 0x000000ffff097224 */ /* 0x000fe200000e06ff */
[----:B------:R-:W-:Y:S01]  /*4340*/  IADD3 RZ, P0, PT, R5, R6, RZ ;  /* 0x0000000605ff7210 */ /* 0x000fe20007f1e0ff */
[----:B------:R-:W-:-:S04]  /*4350*/  IMAD.MOV.U32 R8, RZ, RZ, R7 ;  /* 0x000000ffff087224 */ /* 0x000fc800078e0007 */
[----:B------:R-:W-:-:S05]  /*4360*/  IMAD.WIDE.U32.X R8, R11, -0x1c71c71d, R8, P0 ;  /* 0xe38e38e30b087825 */ /* 0x000fca00000e0408 */
[----:B------:R-:W-:-:S04]  /*4370*/  SHF.R.U64 R9, R8, 0xf, R9 ;  /* 0x0000000f08097819 */ /* 0x000fc80000001209 */
[----:B------:R-:W-:Y:S01]  /*4380*/  ISETP.NE.AND P1, PT, R9, RZ, PT ;  /* 0x000000ff0900720c */ /* 0x000fe20003f25270 */
[----:B------:R-:W-:-:S05]  /*4390*/  IMAD R0, R0, R9, RZ ;  /* 0x0000000900007224 */ /* 0x000fca00078e02ff */
[----:B------:R-:W-:Y:S02]  /*43a0*/  IADD3 R0, P2, P0, R9, -0x1, R0 ;  /* 0xffffffff09007810 */ /* 0x000fe4000785e000 */
[----:B------:R-:W-:Y:S02]  /*43b0*/  SHF.R.S32.HI R9, RZ, 0x1f, R9 ;  /* 0x0000001fff097819 */ /* 0x000fe40000011409 */
[----:B------:R-:W-:Y:S02]  /*43c0*/  SEL R3, R0, RZ, P1 ;  /* 0x000000ff00037207 */ /* 0x000fe40000800000 */
[----:B------:R-:W-:Y:S02]  /*43d0*/  IADD3.X R9, PT, PT, R9, -0x1, RZ, P2, P0 ;  /* 0xffffffff09097810 */ /* 0x000fe400017e04ff */
[----:B------:R-:W-:Y:S02]  /*43e0*/  ISETP.GE.U32.AND P0, PT, R24, R3, PT ;  /* 0x000000031800720c */ /* 0x000fe40003f06070 */
[----:B------:R-:W-:-:S04]  /*43f0*/  SEL R9, R9, RZ, P1 ;  /* 0x000000ff09097207 */ /* 0x000fc80000800000 */
[----:B------:R-:W-:-:S13]  /*4400*/  ISETP.GE.U32.AND.EX P0, PT, R22, R9, PT, P0 ;  /* 0x000000091600720c */ /* 0x000fda0003f06100 */
[----:B------:R-:W-:Y:S05]  /*4410*/  @!P0 BRA `(.L_x_55) ;  /* 0xffffffec00848947 */ /* 0x000fea000383ffff */
.L_x_39:
[----:B------:R-:W-:Y:S05]  /*4420*/  BSYNC.RECONVERGENT B6 ;  /* 0x0000000000067941 */ /* 0x000fea0003800200 */
.L_x_38:
[----:B------:R-:W-:Y:S05]  /*4430*/  BRA `(.L_x_1) ;  /* 0x0000000800c47947 */ /* 0x000fea0003800000 */
.L_x_37:
[----:B------:R-:W0:Y:S01]  /*4440*/  LDC.64 R10, c[0x0][0x380] ;  /* 0x0000e000ff0a7b82 */ /* 0x000e220000000a00 */
[----:B------:R-:W1:Y:S01]  /*4450*/  S2R R0, SR_TID.X ;  /* 0x0000000000007919 */ /* 0x000e620000002100 */
[----:B------:R-:W2:Y:S01]  /*4460*/  LDCU UR4, c[0x0][0x390] ;  /* 0x00007200ff0477ac */ /* 0x000ea20008000800 */
[----:B------:R-:W-:Y:S02]  /*4470*/  USHF.L.U32 UR5, UR39, 0xa, URZ ;  /* 0x0000000a27057899 */ /* 0x000fe400080006ff */
[----:B--2---:R-:W-:Y:S01]  /*4480*/  UISETP.GE.AND UP0, UPT, UR4, 0x1, UPT ;  /* 0x000000010400788c */ /* 0x004fe2000bf06270 */
[----:B0-----:R-:W-:-:S04]  /*4490*/  IMAD.WIDE.U32 R4, R11, -0x71c71c71, RZ ;  /* 0x8e38e38f0b047825 */ /* 0x001fc800078e00ff */
[----:B------:R-:W-:Y:S01]  /*44a0*/  IMAD.WIDE.U32 R6, P0, R10, -0x1c71c71d, R4 ;  /* 0xe38e38e30a067825 */ /* 0x000fe20007800004 */
[----:B-1----:R-:W-:-:S03]  /*44b0*/  LOP3.LUT R0, R0, UR5, RZ, 0xfc, !PT ;  /* 0x0000000500007c12 */ /* 0x002fc6000f8efcff */
[----:B------:R-:W-:-:S04]  /*44c0*/  IMAD.WIDE.U32 R4, R10, -0x71c71c71, RZ ;  /* 0x8e38e38f0a047825 */ /* 0x000fc800078e00ff */
[----:B------:R-:W-:Y:S01]  /*44d0*/  IMAD.X R9, RZ, RZ, RZ, P0 ;  /* 0x000000ffff097224 */ /* 0x000fe200000e06ff */
[----:B------:R-:W-:Y:S01]  /*44e0*/  IADD3 RZ, P0, PT, R5, R6, RZ ;  /* 0x0000000605ff7210 */ /* 0x000fe20007f1e0ff */
[----:B------:R-:W-:-:S04]  /*44f0*/  IMAD.MOV.U32 R8, RZ, RZ, R7 ;  /* 0x000000ffff087224 */ /* 0x000fc800078e0007 */
[----:B------:R-:W-:-:S05]  /*4500*/  IMAD.WIDE.U32.X R8, R11, -0x1c71c71d, R8, P0 ;  /* 0xe38e38e30b087825 */ /* 0x000fca00000e0408 */
[----:B------:R-:W-:-:S04]  /*4510*/  SHF.R.U64 R9, R8, 0xf, R9 ;  /* 0x0000000f08097819 */ /* 0x000fc80000001209 */
[----:B------:R-:W-:Y:S01]  /*4520*/  SHF.R.S32.HI R3, RZ, 0x1f, R9 ;  /* 0x0000001fff037819 */ /* 0x000fe20000011409 */
[----:B------:R-:W-:Y:S01]  /*4530*/  IMAD R0, R0, R9, RZ ;  /* 0x0000000900007224 */ /* 0x000fe200078e02ff */
[----:B------:R-:W-:-:S04]  /*4540*/  ISETP.NE.AND P0, PT, R9, RZ, PT ;  /* 0x000000ff0900720c */ /* 0x000fc80003f05270 */
[----:B------:R-:W-:-:S04]  /*4550*/  IADD3 R0, P2, P1, R9, -0x1, R0 ;  /* 0xffffffff09007810 */ /* 0x000fc8000795e000 */
[----:B------:R-:W-:Y:S02]  /*4560*/  IADD3.X R3, PT, PT, R3, -0x1, RZ, P2, P1 ;  /* 0xffffffff03037810 */ /* 0x000fe400017e24ff */
[----:B------:R-:W-:Y:S02]  /*4570*/  SEL R27, R0, RZ, P0 ;  /* 0x000000ff001b7207 */ /* 0x000fe40000000000 */
[----:B------:R-:W-:Y:S01]  /*4580*/  SEL R25, R3, RZ, P0 ;  /* 0x000000ff03197207 */ /* 0x000fe20000000000 */
[----:B------:R-:W-:Y:S06]  /*4590*/  BRA.U !UP0, `(.L_x_56) ;  /* 0x00000005087c7547 */ /* 0x000fec000b800000 */
[----:B------:R-:W0:Y:S02]  /*45a0*/  LDC.64 R4, c[0x0][0x3a0] ;  /* 0x0000e800ff047b82 */ /* 0x000e240000000a00 */
[----:B0-----:R0:W5:Y:S02]  /*45b0*/  LDG.E.U8 R4, desc[UR36][R4.64] ;  /* 0x0000002404047981 */ /* 0x001164000c1e1100 */
[----:B-----5:R-:W-:-:S13]  /*45c0*/  ISETP.NE.AND P0, PT, R26, RZ, PT ;  /* 0x000000ff1a00720c */ /* 0x020fda0003f05270 */
[----:B0-----:R-:W-:Y:S05]  /*45d0*/  @P0 BRA `(.L_x_57) ;  /* 0x0000000000a40947 */ /* 0x001fea0003800000 */
[----:B------:R-:W-:Y:S01]  /*45e0*/  BSSY.RECONVERGENT B6, `(.L_x_58) ;  /* 0x0000027000067945 */ /* 0x000fe20003800200 */
[----:B------:R-:W-:-:S13]  /*45f0*/  ISETP.EQ.AND P1, PT, R4, RZ, PT ;  /* 0x000000ff0400720c */ /* 0x000fda0003f22270 */
.L_x_64:
[----:B------:R-:W-:Y:S05]  /*4600*/  @!P1 BRA `(.L_x_59) ;  /* 0x0000000000909947 */ /* 0x000fea0003800000 */
[----:B------:R-:W-:Y:S01]  /*4610*/  MOV R8, 0x0 ;  /* 0x0000000000087802 */ /* 0x000fe20000000f00 */
[----:B------:R0:W-:Y:S01]  /*4620*/  STL.U8 [R1+0x110], RZ ;  /* 0x000110ff01007387 */ /* 0x0001e20000100000 */
[----:B------:R-:W1:Y:S01]  /*4630*/  LDCU.64 UR4, c[0x4][0x30] ;  /* 0x01000600ff0477ac */ /* 0x000e620008000a00 */
[----:B------:R-:W-:Y:S02]  /*4640*/  IMAD.MOV.U32 R6, RZ, RZ, R17 ;  /* 0x000000ffff067224 */ /* 0x000fe400078e0011 */
[----:B------:R0:W-:Y:S01]  /*4650*/  STL.64 [R1+0x150], R28 ;  /* 0x0001501c01007387 */ /* 0x0001e20000100a00 */
[----:B------:R-:W2:Y:S01]  /*4660*/  LDC.64 R8, c[0x4][R8] ;  /* 0x0100000008087b82 */ /* 0x000ea20000000a00 */
[----:B------:R-:W-:Y:S02]  /*4670*/  IMAD.MOV.U32 R7, RZ, RZ, R18 ;  /* 0x000000ffff077224 */ /* 0x000fe400078e0012 */
[----:B-1----:R-:W-:Y:S02]  /*4680*/  IMAD.U32 R4, RZ, RZ, UR4 ;  /* 0x00000004ff047e24 */ /* 0x002fe4000f8e00ff */
[----:B0-----:R-:W-:-:S07]  /*4690*/  IMAD.U32 R5, RZ, RZ, UR5 ;  /* 0x00000005ff057e24 */ /* 0x001fce000f8e00ff */
[----:B------:R-:W-:-:S07]  /*46a0*/  LEPC R20, `(.L_x_60) ;  /* 0x000000001014794e */ /* 0x000fce0000000000 */
[----:B--2---:R-:W-:Y:S05]  /*46b0*/  CALL.ABS.NOINC R8 ;  /* 0x0000000008007343 */ /* 0x004fea0003c00000 */
.L_x_60:
[----:B------:R-:W0:Y:S01]  /*46c0*/  LDC.64 R4, c[0x0][0x3a0] ;  /* 0x0000e800ff047b82 */ /* 0x000e220000000a00 */
[----:B------:R-:W-:Y:S01]  /*46d0*/  HFMA2 R3, -RZ, RZ, 0, 5.9604644775390625e-08 ;  /* 0x00000001ff037431 */ /* 0x000fe200000001ff */
[----:B------:R-:W1:Y:S01]  /*46e0*/  LDCU UR4, c[0x0][0x390] ;  /* 0x00007200ff0477ac */ /* 0x000e620008000800 */
[----:B------:R-:W-:Y:S01]  /*46f0*/  IADD3 R24, P0, PT, R24, 0x1, RZ ;  /* 0x0000000118187810 */ /* 0x000fe20007f1e0ff */
[----:B------:R-:W-:Y:S04]  /*4700*/  BSSY.RECONVERGENT B0, `(.L_x_61) ;  /* 0x0000010000007945 */ /* 0x000fe80003800200 */
[----:B------:R-:W-:Y:S02]  /*4710*/  IMAD.X R22, RZ, RZ, R22, P0 ;  /* 0x000000ffff167224 */ /* 0x000fe400000e0616 */
[----:B-1----:R-:W-:Y:S01]  /*4720*/  IMAD.U32 R0, RZ, RZ, UR4 ;  /* 0x00000004ff007e24 */ /* 0x002fe2000f8e00ff */
[----:B0-----:R0:W-:Y:S06]  /*4730*/  STG.E.U8 desc[UR36][R4.64], R3 ;  /* 0x0000000304007986 */ /* 0x0011ec000c101124 */
.L_x_63:
[----:B------:R-:W-:Y:S01]  /*4740*/  VIADD R6, R0, 0xffffffff ;  /* 0xffffffff00067836 */ /* 0x000fe20000000000 */
[----:B------:R-:W1:Y:S03]  /*4750*/  LDCU UR4, c[0x0][0x390] ;  /* 0x00007200ff0477ac */ /* 0x000e660008000800 */
[----:B0-----:R-:W-:-:S05]  /*4760*/  IMAD R3, R6, 0x4, R23 ;  /* 0x0000000406037824 */ /* 0x001fca00078e0217 */
[----:B------:R-:W2:Y:S02]  /*4770*/  LDL R4, [R3] ;  /* 0x0000000003047983 */ /* 0x000ea40000100800 */
[----:B--2---:R-:W-:-:S05]  /*4780*/  VIADD R4, R4, 0x1 ;  /* 0x0000000104047836 */ /* 0x004fca0000000000 */
[----:B------:R0:W-:Y:S01]  /*4790*/  STL [R3], R4 ;  /* 0x0000000403007387 */ /* 0x0001e20000100800 */
[----:B-1----:R-:W-:-:S13]  /*47a0*/  ISETP.GE.AND P0, PT, R4, UR4, PT ;  /* 0x0000000404007c0c */ /* 0x002fda000bf06270 */
[----:B0-----:R-:W-:Y:S05]  /*47b0*/  @!P0 BRA `(.L_x_62) ;  /* 0x0000000000108947 */ /* 0x001fea0003800000 */
[----:B------:R1:W-:Y:S01]  /*47c0*/  STL [R3], RZ ;  /* 0x000000ff03007387 */ /* 0x0003e20000100800 */
[----:B------:R-:W-:Y:S01]  /*47d0*/  ISETP.GT.AND P0, PT, R0, 0x1, PT ;  /* 0x000000010000780c */ /* 0x000fe20003f04270 */
[----:B------:R-:W-:-:S12]  /*47e0*/  IMAD.MOV.U32 R0, RZ, RZ, R6 ;  /* 0x000000ffff007224 */ /* 0x000fd800078e0006 */
[----:B-1----:R-:W-:Y:S05]  /*47f0*/  @P0 BRA `(.L_x_63) ;  /* 0xfffffffc00d00947 */ /* 0x002fea000383ffff */
.L_x_62:
[----:B------:R-:W-:Y:S05]  /*4800*/  BSYNC.RECONVERGENT B0 ;  /* 0x0000000000007941 */ /* 0x000fea0003800200 */
.L_x_61:
[----:B------:R-:W-:Y:S02]  /*4810*/  ISETP.GE.U32.AND P0, PT, R24, R27, PT ;  /* 0x0000001b1800720c */ /* 0x000fe40003f06070 */
[----:B------:R-:W-:Y:S02]  /*4820*/  PLOP3.LUT P1, PT, PT, PT, PT, 0x8, 0x80 ;  /* 0x000000000080781c */ /* 0x000fe40003f2e170 */
[----:B------:R-:W-:-:S13]  /*4830*/  ISETP.GE.U32.AND.EX P0, PT, R22, R25, PT, P0 ;  /* 0x000000191600720c */ /* 0x000fda0003f06100 */
[----:B------:R-:W-:Y:S05]  /*4840*/  @!P0 BRA `(.L_x_64) ;  /* 0xfffffffc006c8947 */ /* 0x000fea000383ffff */
.L_x_59:
[----:B------:R-:W-:Y:S05]  /*4850*/  BSYNC.RECONVERGENT B6 ;  /* 0x0000000000067941 */ /* 0x000fea0003800200 */
.L_x_58:
[----:B------:R-:W-:Y:S05]  /*4860*/  BRA `(.L_x_1) ;  /* 0x0000000400b87947 */ /* 0x000fea0003800000 */
.L_x_57:
[----:B------:R-:W-:Y:S01]  /*4870*/  BSSY.RECONVERGENT B6, `(.L_x_65) ;  /* 0x0000030000067945 */ /* 0x000fe20003800200 */
[----:B------:R-:W-:-:S13]  /*4880*/  ISETP.EQ.AND P1, PT, R4, RZ, PT ;  /* 0x000000ff0400720c */ /* 0x000fda0003f22270 */
.L_x_72:
[----:B------:R-:W-:Y:S05]  /*4890*/  @!P1 BRA `(.L_x_66) ;  /* 0x0000000000b49947 */ /* 0x000fea0003800000 */
[----:B------:R-:W-:Y:S01]  /*48a0*/  MOV R30, 0x0 ;  /* 0x00000000001e7802 */ /* 0x000fe20000000f00 */
[----:B------:R0:W-:Y:S01]  /*48b0*/  STL.U8 [R1+0x110], RZ ;  /* 0x000110ff01007387 */ /* 0x0001e20000100000 */
[----:B------:R-:W1:Y:S01]  /*48c0*/  LDCU.64 UR4, c[0x4][0x28] ;  /* 0x01000500ff0477ac */ /* 0x000e620008000a00 */
[----:B------:R-:W-:Y:S01]  /*48d0*/  IMAD.MOV.U32 R6, RZ, RZ, R17 ;  /* 0x000000ffff067224 */ /* 0x000fe200078e0011 */
[----:B------:R0:W2:Y:S01]  /*48e0*/  LDC.64 R8, c[0x4][R30] ;  /* 0x010000001e087b82 */ /* 0x0000a20000000a00 */
[----:B------:R0:W-:Y:S01]  /*48f0*/  STL.64 [R1+0x150], R28 ;  /* 0x0001501c01007387 */ /* 0x0001e20000100a00 */
[----:B------:R-:W-:Y:S02]  /*4900*/  IMAD.MOV.U32 R7, RZ, RZ, R18 ;  /* 0x000000ffff077224 */ /* 0x000fe400078e0012 */
[----:B-1----:R-:W-:Y:S02]  /*4910*/  IMAD.U32 R4, RZ, RZ, UR4 ;  /* 0x00000004ff047e24 */ /* 0x002fe4000f8e00ff */
[----:B0-----:R-:W-:-:S07]  /*4920*/  IMAD.U32 R5, RZ, RZ, UR5 ;  /* 0x00000005ff057e24 */ /* 0x001fce000f8e00ff */
[----:B------:R-:W-:-:S07]  /*4930*/  LEPC R20, `(.L_x_67) ;  /* 0x000000001014794e */ /* 0x000fce0000000000 */
[----:B--2---:R-:W-:Y:S05]  /*4940*/  CALL.ABS.NOINC R8 ;  /* 0x0000000008007343 */ /* 0x004fea0003c00000 */
.L_x_67:
[----:B------:R0:W-:Y:S01]  /*4950*/  STL.64 [R1+0x150], R28 ;  /* 0x0001501c01007387 */ /* 0x0001e20000100a00 */
[----:B------:R0:W1:Y:S01]  /*4960*/  LDC.64 R8, c[0x4][R30] ;  /* 0x010000001e087b82 */ /* 0x0000620000000a00 */
[----:B------:R-:W2:Y:S01]  /*4970*/  LDCU.64 UR4, c[0x4][0x30] ;  /* 0x01000600ff0477ac */ /* 0x000ea20008000a00 */
[----:B------:R-:W-:Y:S02]  /*4980*/  IMAD.MOV.U32 R6, RZ, RZ, R17 ;  /* 0x000000ffff067224 */ /* 0x000fe400078e0011 */
[----:B------:R-:W-:Y:S02]  /*4990*/  IMAD.MOV.U32 R7, RZ, RZ, R18 ;  /* 0x000000ffff077224 */ /* 0x000fe400078e0012 */
[----:B--2---:R-:W-:Y:S02]  /*49a0*/  IMAD.U32 R4, RZ, RZ, UR4 ;  /* 0x00000004ff047e24 */ /* 0x004fe4000f8e00ff */
[----:B0-----:R-:W-:-:S07]  /*49b0*/  IMAD.U32 R5, RZ, RZ, UR5 ;  /* 0x00000005ff057e24 */ /* 0x001fce000f8e00ff */
[----:B------:R-:W-:-:S07]  /*49c0*/  LEPC R20, `(.L_x_68) ;  /* 0x000000001014794e */ /* 0x000fce0000000000 */
[----:B-1----:R-:W-:Y:S05]  /*49d0*/  CALL.ABS.NOINC R8 ;  /* 0x0000000008007343 */ /* 0x002fea0003c00000 */
.L_x_68:
[----:B------:R-:W0:Y:S01]  /*49e0*/  LDC.64 R4, c[0x0][0x3a0] ;  /* 0x0000e800ff047b82 */ /* 0x000e220000000a00 */
[----:B------:R-:W-:Y:S01]  /*49f0*/  IMAD.MOV.U32 R3, RZ, RZ, 0x1 ;  /* 0x00000001ff037424 */ /* 0x000fe200078e00ff */
[----:B------:R-:W1:Y:S01]  /*4a00*/  LDCU UR4, c[0x0][0x390] ;  /* 0x00007200ff0477ac */ /* 0x000e620008000800 */
[----:B------:R-:W-:Y:S01]  /*4a10*/  IADD3 R24, P0, PT, R24, 0x1, RZ ;  /* 0x0000000118187810 */ /* 0x000fe20007f1e0ff */
[----:B------:R-:W-:Y:S04]  /*4a20*/  BSSY.RECONVERGENT B0, `(.L_x_69) ;  /* 0x0000010000007945 */ /* 0x000fe80003800200 */
[----:B------:R-:W-:Y:S02]  /*4a30*/  IMAD.X R22, RZ, RZ, R22, P0 ;  /* 0x000000ffff167224 */ /* 0x000fe400000e0616 */
[----:B-1----:R-:W-:Y:S01]  /*4a40*/  IMAD.U32 R0, RZ, RZ, UR4 ;  /* 0x00000004ff007e24 */ /* 0x002fe2000f8e00ff */
[----:B0-----:R0:W-:Y:S06]  /*4a50*/  STG.E.U8 desc[UR36][R4.64], R3 ;  /* 0x0000000304007986 */ /* 0x0011ec000c101124 */
.L_x_71:
        /* <DEDUP_REMOVED lines=12> */
.L_x_70:
[----:B------:R-:W-:Y:S05]  /*4b20*/  BSYNC.RECONVERGENT B0 ;  /* 0x0000000000007941 */ /* 0x000fea0003800200 */
.L_x_69:
[----:B------:R-:W-:Y:S02]  /*4b30*/  ISETP.GE.U32.AND P0, PT, R24, R27, PT ;  /* 0x0000001b1800720c */ /* 0x000fe40003f06070 */
[----:B------:R-:W-:Y:S02]  /*4b40*/  PLOP3.LUT P1, PT, PT, PT, PT, 0x8, 0x80 ;  /* 0x000000000080781c */ /* 0x000fe40003f2e170 */
[----:B------:R-:W-:-:S13]  /*4b50*/  ISETP.GE.U32.AND.EX P0, PT, R22, R25, PT, P0 ;  /* 0x000000191600720c */ /* 0x000fda0003f06100 */
[----:B------:R-:W-:Y:S05]  /*4b60*/  @!P0 BRA `(.L_x_72) ;  /* 0xfffffffc00488947 */ /* 0x000fea000383ffff */
.L_x_66:
[----:B------:R-:W-:Y:S05]  /*4b70*/  BSYNC.RECONVERGENT B6 ;  /* 0x0000000000067941 */ /* 0x000fea0003800200 */
.L_x_65:
[----:B------:R-:W-:Y:S05]  /*4b80*/  BRA `(.L_x_1) ;  /* 0x0000000000f07947 */ /* 0x000fea0003800000 */
.L_x_56:
[----:B------:R-:W0:Y:S02]  /*4b90*/  LDC.64 R4, c[0x0][0x3a0] ;  /* 0x0000e800ff047b82 */ /* 0x000e240000000a00 */
[----:B0-----:R0:W5:Y:S02]  /*4ba0*/  LDG.E.U8 R4, desc[UR36][R4.64] ;  /* 0x0000002404047981 */ /* 0x001164000c1e1100 */
[----:B-----5:R-:W-:-:S13]  /*4bb0*/  ISETP.NE.AND P0, PT, R26, RZ, PT ;  /* 0x000000ff1a00720c */ /* 0x020fda0003f05270 */
[----:B0-----:R-:W-:Y:S05]  /*4bc0*/  @P0 BRA `(.L_x_73) ;  /* 0x0000000000640947 */ /* 0x001fea0003800000 */
[----:B------:R-:W-:Y:S01]  /*4bd0*/  BSSY.RECONVERGENT B6, `(.L_x_74) ;  /* 0x0000017000067945 */ /* 0x000fe20003800200 */
[----:B------:R-:W-:-:S13]  /*4be0*/  ISETP.EQ.AND P1, PT, R4, RZ, PT ;  /* 0x000000ff0400720c */ /* 0x000fda0003f22270 */
.L_x_77:
[----:B0-----:R-:W-:Y:S05]  /*4bf0*/  @!P1 BRA `(.L_x_75) ;  /* 0x0000000000509947 */ /* 0x001fea0003800000 */
        /* <DEDUP_REMOVED lines=11> */
.L_x_76:
[----:B------:R-:W0:Y:S01]  /*4cb0*/  LDC.64 R4, c[0x0][0x3a0] ;  /* 0x0000e800ff047b82 */ /* 0x000e220000000a00 */
[----:B------:R-:W-:Y:S01]  /*4cc0*/  IMAD.MOV.U32 R0, RZ, RZ, 0x1 ;  /* 0x00000001ff007424 */ /* 0x000fe200078e00ff */
[----:B------:R-:W-:Y:S02]  /*4cd0*/  IADD3 R24, P0, PT, R24, 0x1, RZ ;  /* 0x0000000118187810 */ /* 0x000fe40007f1e0ff */
[----:B------:R-:W-:-:S03]  /*4ce0*/  PLOP3.LUT P1, PT, PT, PT, PT, 0x8, 0x80 ;  /* 0x000000000080781c */ /* 0x000fc60003f2e170 */
[----:B------:R-:W-:Y:S01]  /*4cf0*/  IMAD.X R22, RZ, RZ, R22, P0 ;  /* 0x000000ffff167224 */ /* 0x000fe200000e0616 */
[----:B------:R-:W-:-:S04]  /*4d00*/  ISETP.GE.U32.AND P0, PT, R24, R27, PT ;  /* 0x0000001b1800720c */ /* 0x000fc80003f06070 */
[----:B------:R-:W-:Y:S01]  /*4d10*/  ISETP.GE.U32.AND.EX P0, PT, R22, R25, PT, P0 ;  /* 0x000000191600720c */ /* 0x000fe20003f06100 */
[----:B0-----:R0:W-:-:S12]  /*4d20*/  STG.E.U8 desc[UR36][R4.64], R0 ;  /* 0x0000000004007986 */ /* 0x0011d8000c101124 */
[----:B------:R-:W-:Y:S05]  /*4d30*/  @!P0 BRA `(.L_x_77) ;  /* 0xfffffffc00ac8947 */ /* 0x000fea000383ffff */
.L_x_75:
[----:B------:R-:W-:Y:S05]  /*4d40*/  BSYNC.RECONVERGENT B6 ;  /* 0x0000000000067941 */ /* 0x000fea0003800200 */
.L_x_74:
[----:B------:R-:W-:Y:S05]  /*4d50*/  BRA `(.L_x_1) ;  /* 0x00000000007c7947 */ /* 0x000fea0003800000 */
.L_x_73:
[----:B------:R-:W-:-:S13]  /*4d60*/  ISETP.EQ.AND P1, PT, R4, RZ, PT ;  /* 0x000000ff0400720c */ /* 0x000fda0003f22270 */
.L_x_80:
[----:B--2---:R-:W-:Y:S05]  /*4d70*/  @!P1 BRA `(.L_x_1) ;  /* 0x0000000000749947 */ /* 0x004fea0003800000 */
[----:B------:R-:W-:Y:S01]  /*4d80*/  MOV R23, 0x0 ;  /* 0x0000000000177802 */ /* 0x000fe20000000f00 */
[----:B------:R0:W-:Y:S01]  /*4d90*/  STL.U8 [R1+0x110], RZ ;  /* 0x000110ff01007387 */ /* 0x0001e20000100000 */
[----:B------:R-:W1:Y:S01]  /*4da0*/  LDCU.64 UR4, c[0x4][0x28] ;  /* 0x01000500ff0477ac */ /* 0x000e620008000a00 */
[----:B------:R-:W-:Y:S01]  /*4db0*/  IMAD.MOV.U32 R6, RZ, RZ, R17 ;  /* 0x000000ffff067224 */ /* 0x000fe200078e0011 */
[----:B------:R0:W2:Y:S01]  /*4dc0*/  LDC.64 R8, c[0x4][R23] ;  /* 0x0100000017087b82 */ /* 0x0000a20000000a00 */
[----:B------:R0:W-:Y:S01]  /*4dd0*/  STL.64 [R1+0x150], R28 ;  /* 0x0001501c01007387 */ /* 0x0001e20000100a00 */
[----:B------:R-:W-:Y:S02]  /*4de0*/  IMAD.MOV.U32 R7, RZ, RZ, R18 ;  /* 0x000000ffff077224 */ /* 0x000fe400078e0012 */
[----:B-1----:R-:W-:Y:S01]  /*4df0*/  IMAD.U32 R4, RZ, RZ, UR4 ;  /* 0x00000004ff047e24 */ /* 0x002fe2000f8e00ff */
[----:B0-----:R-:W-:-:S07]  /*4e00*/  MOV R5, UR5 ;  /* 0x0000000500057c02 */ /* 0x001fce0008000f00 */
[----:B------:R-:W-:-:S07]  /*4e10*/  LEPC R20, `(.L_x_78) ;  /* 0x000000001014794e */ /* 0x000fce0000000000 */
[----:B--2---:R-:W-:Y:S05]  /*4e20*/  CALL.ABS.NOINC R8 ;  /* 0x0000000008007343 */ /* 0x004fea0003c00000 */
.L_x_78:
        /* <DEDUP_REMOVED lines=9> */
.L_x_79:
        /* <DEDUP_REMOVED lines=9> */
.L_x_1:
[----:B------:R-:W-:Y:S05]  /*4f50*/  BSYNC.RECONVERGENT B9 ;  /* 0x0000000000097941 */ /* 0x000fea0003800200 */
.L_x_0:
[----:B0-2---:R-:W0:Y:S08]  /*4f60*/  LDC.64 R4, c[0x0][0x3a0] ;  /* 0x0000e800ff047b82 */ /* 0x005e300000000a00 */
[----:B------:R-:W2:Y:S01]  /*4f70*/  LDC.64 R12, c[0x0][0x380] ;  /* 0x0000e000ff0c7b82 */ /* 0x000ea20000000a00 */
[----:B0-----:R-:W3:Y:S01]  /*4f80*/  LDG.E.U8 R4, desc[UR36][R4.64] ;  /* 0x0000002404047981 */ /* 0x001ee2000c1e1100 */
[----:B------:R-:W-:Y:S01]  /*4f90*/  USHF.L.U32 UR4, UR39, 0xa, URZ ;  /* 0x0000000a27047899 */ /* 0x000fe200080006ff */
[----:B------:R-:W0:Y:S01]  /*4fa0*/  S2R R23, SR_TID.X ;  /* 0x0000000000177919 */ /* 0x000e220000002100 */
[----:B--2---:R-:W-:-:S04]  /*4fb0*/  IMAD.WIDE.U32 R6, R13, -0x71c71c71, RZ ;  /* 0x8e38e38f0d067825 */ /* 0x004fc800078e00ff */
[----:B------:R-:W-:-:S04]  /*4fc0*/  IMAD.WIDE.U32 R8, P0, R12, -0x1c71c71d, R6 ;  /* 0xe38e38e30c087825 */ /* 0x000fc80007800006 */
[----:B------:R-:W-:-:S04]  /*4fd0*/  IMAD.WIDE.U32 R6, R12, -0x71c71c71, RZ ;  /* 0x8e38e38f0c067825 */ /* 0x000fc800078e00ff */
[----:B------:R-:W-:Y:S01]  /*4fe0*/  IMAD.X R11, RZ, RZ, RZ, P0 ;  /* 0x000000ffff0b7224 */ /* 0x000fe200000e06ff */
[----:B------:R-:W-:Y:S01]  /*4ff0*/  IADD3 RZ, P0, PT, R7, R8, RZ ;  /* 0x0000000807ff7210 */ /* 0x000fe20007f1e0ff */
[----:B------:R-:W-:-:S04]  /*5000*/  IMAD.MOV.U32 R10, RZ, RZ, R9 ;  /* 0x000000ffff0a7224 */ /* 0x000fc800078e0009 */
[----:B------:R-:W-:-:S05]  /*5010*/  IMAD.WIDE.U32.X R10, R13, -0x1c71c71d, R10, P0 ;  /* 0xe38e38e30d0a7825 */ /* 0x000fca00000e040a */
[----:B------:R-:W-:Y:S02]  /*5020*/  SHF.R.U64 R11, R10, 0xf, R11 ;  /* 0x0000000f0a0b7819 */ /* 0x000fe4000000120b */
[----:B0-----:R-:W-:-:S03]  /*5030*/  LOP3.LUT R28, R23, UR4, RZ, 0xfc, !PT ;  /* 0x00000004171c7c12 */ /* 0x001fc6000f8efcff */
[----:B-1----:R-:W-:-:S05]  /*5040*/  IMAD R3, R11, -0x9000, R12 ;  /* 0xffff70000b037824 */ /* 0x002fca00078e020c */
[----:B------:R-:W-:-:S04]  /*5050*/  ISETP.GE.U32.AND P0, PT, R28, R3, PT ;  /* 0x000000031c00720c */ /* 0x000fc80003f06070 */
[----:B---3--:R-:W-:-:S13]  /*5060*/  ISETP.NE.OR P0, PT, R4, RZ, P0 ;  /* 0x000000ff0400720c */ /* 0x008fda0000705670 */
[----:B------:R-:W-:Y:S05]  /*5070*/  @P0 EXIT ;  /* 0x000000000000094d */ /* 0x000fea0003800000 */
[----:B------:R-:W0:Y:S01]  /*5080*/  LDC R0, c[0x0][0x394] ;  /* 0x0000e500ff007b82 */ /* 0x000e220000000800 */
[----:B------:R-:W-:Y:S02]  /*5090*/  IMAD R28, R11, 0x9000, R28 ;  /* 0x000090000b1c7824 */ /* 0x000fe400078e021c */
[----:B------:R-:W-:Y:S01]  /*50a0*/  VIADD R17, R1, 0x160 ;  /* 0x0000016001117836 */ /* 0x000fe20000000000 */
[----:B0-----:R-:W-:-:S13]  /*50b0*/  ISETP.GE.AND P0, PT, R0, 0x1, PT ;  /* 0x000000010000780c */ /* 0x001fda0003f06270 */
[----:B------:R-:W-:Y:S05]  /*50c0*/  @!P0 BRA `(.L_x_81) ;  /* 0x0000001400d08947 */ /* 0x000fea0003800000 */
[----:B------:R-:W0:Y:S01]  /*50d0*/  LDCU UR4, c[0x0][0x394] ;  /* 0x00007280ff0477ac */ /* 0x000e220008000800 */
[C---:B------:R-:W-:Y:S01]  /*50e0*/  VIADD R3, R0.reuse, 0xffffffff ;  /* 0xffffffff00037836 */ /* 0x040fe20000000000 */
[----:B------:R-:W-:Y:S02]  /*50f0*/  ISETP.NE.AND P0, PT, R23, 0x2, PT ;  /* 0x000000021700780c */ /* 0x000fe40003f05270 */
[----:B------:R-:W-:Y:S02]  /*5100*/  LOP3.LUT R25, R0, 0x3, RZ, 0xc0, !PT ;  /* 0x0000000300197812 */ /* 0x000fe400078ec0ff */
[----:B------:R-:W-:Y:S02]  /*5110*/  ISETP.GE.U32.AND P1, PT, R3, 0x3, PT ;  /* 0x000000030300780c */ /* 0x000fe40003f26070 */
[----:B------:R-:W-:-:S04]  /*5120*/  ISETP.EQ.AND P0, PT, RZ, UR39, !P0 ;  /* 0x00000027ff007c0c */ /* 0x000fc8000c702270 */
[----:B------:R-:W-:Y:S01]  /*5130*/  P2R R24, PR, RZ, 0x1 ;  /* 0x00000001ff187803 */ /* 0x000fe20000000000 */
[----:B0-----:R-:W-:-:S06]  /*5140*/  IMAD.U32 R22, RZ, RZ, UR4 ;  /* 0x00000004ff167e24 */ /* 0x001fcc000f8e00ff */
[----:B------:R-:W-:Y:S05]  /*5150*/  @!P1 BRA `(.L_x_82) ;  /* 0x0000000c00689947 */ /* 0x000fea0003800000 */
[C---:B------:R-:W-:Y:S01]  /*5160*/  LOP3.LUT R18, R0.reuse, 0x7ffffffc, RZ, 0xc0, !PT ;  /* 0x7ffffffc00127812 */ /* 0x040fe200078ec0ff */
[----:B------:R-:W-:Y:S01]  /*5170*/  BSSY.RECONVERGENT B7, `(.L_x_83) ;  /* 0x00000d7000077945 */ /* 0x000fe20003800200 */
[----:B------:R-:W-:-:S03]  /*5180*/  VIADD R22, R0, 0xfffffffe ;  /* 0xfffffffe00167836 */ /* 0x000fc60000000000 */
[----:B------:R-:W-:-:S07]  /*5190*/  IMAD.MOV R18, RZ, RZ, -R18 ;  /* 0x000000ffff127224 */ /* 0x000fce00078e0a12 */
.L_x_92:
[----:B0-----:R-:W0:Y:S01]  /*51a0*/  LDC R9, c[0x0][0x390] ;  /* 0x0000e400ff097b82 */ /* 0x001e220000000800 */
[----:B------:R-:W-:Y:S01]  /*51b0*/  IABS R8, R28 ;  /* 0x0000001c00087213 */ /* 0x000fe20000000000 */
[----:B------:R-:W-:Y:S01]  /*51c0*/  VIADD R18, R18, 0x4 ;  /* 0x0000000412127836 */ /* 0x000fe20000000000 */
[----:B------:R-:W-:Y:S01]  /*51d0*/  ISETP.GE.AND P1, PT, R28, RZ, PT ;  /* 0x000000ff1c00720c */ /* 0x000fe20003f26270 */
[----:B------:R-:W-:Y:S01]  /*51e0*/  BSSY.RECONVERGENT B6, `(.L_x_84) ;  /* 0x0000026000067945 */ /* 0x000fe20003800200 */
[----:B------:R-:W-:Y:S02]  /*51f0*/  ISETP.NE.AND P3, PT, R24, RZ, PT ;  /* 0x000000ff1800720c */ /* 0x000fe40003f65270 */
        /* <DEDUP_REMOVED lines=10> */
[----:B------:R-:W-:Y:S02]  /*52a0*/  IMAD.MOV.U32 R3, RZ, RZ, R8 ;  /* 0x000000ffff037224 */ /* 0x000fe400078e0008 */
[----:B------:R-:W-:Y:S02]  /*52b0*/  VIADD R4, R22, 0x1 ;  /* 0x0000000116047836 */ /* 0x000fe40000000000 */
[----:B------:R-:W-:-:S04]  /*52c0*/  IMAD.HI.U32 R0, R0, R3, RZ ;  /* 0x0000000300007227 */ /* 0x000fc800078e00ff */
[----:B------:R-:W-:-:S04]  /*52d0*/  IMAD.MOV R0, RZ, RZ, -R0 ;  /* 0x000000ffff007224 */ /* 0x000fc800078e0a00 */
[----:B------:R-:W-:Y:S02]  /*52e0*/  IMAD R0, R7, R0, R3 ;  /* 0x0000000007007224 */ /* 0x000fe400078e0203 */
[----:B------:R-:W-:-:S03]  /*52f0*/  IMAD R3, R4, 0x4, R17 ;  /* 0x0000000404037824 */ /* 0x000fc600078e0211 */
[----:B------:R-:W-:-:S13]  /*5300*/  ISETP.GT.U32.AND P0, PT, R7, R0, PT ;  /* 0x000000000700720c */ /* 0x000fda0003f04070 */
[----:B------:R-:W-:-:S05]  /*5310*/  @!P0 IMAD.IADD R0, R0, 0x1, -R7 ;  /* 0x0000000100008824 */ /* 0x000fca00078e0a07 */
[----:B------:R-:W-:-:S13]  /*5320*/  ISETP.GT.U32.AND P0, PT, R7, R0, PT ;  /* 0x000000000700720c */ /* 0x000fda0003f04070 */
[----:B------:R-:W-:Y:S01]  /*5330*/  @!P0 IMAD.IADD R0, R0, 0x1, -R7 ;  /* 0x0000000100008824 */ /* 0x000fe200078e0a07 */
[----:B------:R-:W-:-:S03]  /*5340*/  ISETP.NE.AND P0, PT, R18, RZ, PT ;  /* 0x000000ff1200720c */ /* 0x000fc60003f05270 */
[----:B------:R-:W-:Y:S01]  /*5350*/  @!P1 IMAD.MOV R0, RZ, RZ, -R0 ;  /* 0x000000ffff009224 */ /* 0x000fe200078e0a00 */
[----:B------:R-:W-:Y:S02]  /*5360*/  @!P2 LOP3.LUT R0, RZ, R9, RZ, 0x33, !PT ;  /* 0x00000009ff00a212 */ /* 0x000fe400078e33ff */
[----:B------:R-:W-:-:S03]  /*5370*/  P2R R27, PR, RZ, 0x1 ;  /* 0x00000001ff1b7803 */ /* 0x000fc60000000000 */
[----:B------:R0:W-:Y:S01]  /*5380*/  STL [R3], R0 ;  /* 0x0000000003007387 */ /* 0x0001e20000100800 */
[----:B------:R-:W-:Y:S05]  /*5390*/  @!P3 BRA `(.L_x_85) ;  /* 0x000000000028b947 */ /* 0x000fea0003800000 */
[----:B------:R-:W-:Y:S01]  /*53a0*/  MOV R8, 0x0 ;  /* 0x0000000000087802 */ /* 0x000fe20000000f00 */
[----:B------:R1:W-:Y:S01]  /*53b0*/  STL [R1], R0 ;  /* 0x0000000001007387 */ /* 0x0003e20000100800 */
[----:B------:R-:W2:Y:S01]  /*53c0*/  LDCU.64 UR4, c[0x4][0x18] ;  /* 0x01000300ff0477ac */ /* 0x000ea20008000a00 */
[----:B------:R-:W-:Y:S01]  /*53d0*/  MOV R6, R2 ;  /* 0x0000000200067202 */ /* 0x000fe20000000f00 */
[----:B------:R-:W-:Y:S02]  /*53e0*/  IMAD.MOV.U32 R7, RZ, RZ, R16 ;  /* 0x000000ffff077224 */ /* 0x000fe400078e0010 */
[----:B------:R-:W3:Y:S01]  /*53f0*/  LDC.64 R8, c[0x4][R8] ;  /* 0x0100000008087b82 */ /* 0x000ee20000000a00 */
[----:B--2---:R-:W-:Y:S02]  /*5400*/  IMAD.U32 R4, RZ, RZ, UR4 ;  /* 0x00000004ff047e24 */ /* 0x004fe4000f8e00ff */
[----:B-1----:R-:W-:-:S07]  /*5410*/  IMAD.U32 R5, RZ, RZ, UR5 ;  /* 0x00000005ff057e24 */ /* 0x002fce000f8e00ff */
[----:B------:R-:W-:-:S07]  /*5420*/  LEPC R20, `(.L_x_85) ;  /* 0x000000001014794e */ /* 0x000fce0000000000 */
[----:B0--3-5:R-:W-:Y:S05]  /*5430*/  CALL.ABS.NOINC R8 ;  /* 0x0000000008007343 */ /* 0x029fea0003c00000 */
.L_x_85:
[----:B------:R-:W-:Y:S05]  /*5440*/  BSYNC.RECONVERGENT B6 ;  /* 0x0000000000067941 */ /* 0x000fea0003800200 */
.L_x_84:
[----:B0-----:R-:W0:Y:S01]  /*5450*/  LDC R3, c[0x0][0x390] ;  /* 0x0000e400ff037b82 */ /* 0x001e220000000800 */
        /* <DEDUP_REMOVED lines=17> */
[----:B------:R-:W-:Y:S01]  /*5570*/  IMAD R0, R7, R0, R5 ;  /* 0x0000000007007224 */ /* 0x000fe200078e0205 */
[----:B------:R-:W-:-:S04]  /*5580*/  LOP3.LUT R5, RZ, R3, RZ, 0x33, !PT ;  /* 0x00000003ff057212 */ /* 0x000fc800078e33ff */
[----:B------:R-:W-:-:S13]  /*5590*/  ISETP.GT.U32.AND P2, PT, R7, R0, PT ;  /* 0x000000000700720c */ /* 0x000fda0003f44070 */
[----:B------:R-:W-:Y:S02]  /*55a0*/  @!P2 IMAD.IADD R0, R0, 0x1, -R7 ;  /* 0x000000010000a824 */ /* 0x000fe400078e0a07 */
[----:B------:R-:W-:-:S03]  /*55b0*/  @!P2 VIADD R8, R8, 0x1 ;  /* 0x000000010808a836 */ /* 0x000fc60000000000 */
[----:B------:R-:W-:-:S13]  /*55c0*/  ISETP.GE.U32.AND P0, PT, R0, R7, PT ;  /* 0x000000070000720c */ /* 0x000fda0003f06070 */
[----:B------:R-:W-:Y:S01]  /*55d0*/  @P0 VIADD R8, R8, 0x1 ;  /* 0x0000000108080836 */ /* 0x000fe20000000000 */
[----:B------:R-:W-:-:S03]  /*55e0*/  ISETP.NE.AND P0, PT, R3, RZ, PT ;  /* 0x000000ff0300720c */ /* 0x000fc60003f05270 */
[----:B------:R-:W-:-:S04]  /*55f0*/  IMAD.MOV.U32 R28, RZ, RZ, R8 ;  /* 0x000000ffff1c7224 */ /* 0x000fc800078e0008 */
[----:B------:R-:W-:-:S05]  /*5600*/  @!P1 IMAD.MOV R28, RZ, RZ, -R28 ;  /* 0x000000ffff1c9224 */ /* 0x000fca00078e0a1c */
[----:B------:R-:W-:-:S04]  /*5610*/  SEL R28, R5, R28, !P0 ;  /* 0x0000001c051c7207 */ /* 0x000fc80004000000 */
[----:B------:R-:W-:Y:S02]  /*5620*/  IABS R3, R28 ;  /* 0x0000001c00037213 */ /* 0x000fe40000000000 */
[----:B------:R-:W-:-:S03]  /*5630*/  ISETP.GE.AND P2, PT, R28, RZ, PT ;  /* 0x000000ff1c00720c */ /* 0x000fc60003f46270 */
        /* <DEDUP_REMOVED lines=8> */
[----:B------:R-:W-:-:S05]  /*56c0*/  @!P2 IMAD.MOV R0, RZ, RZ, -R0 ;  /* 0x000000ffff00a224 */ /* 0x000fca00078e0a00 */
        /* <DEDUP_REMOVED lines=13> */
.L_x_87:
[----:B------:R-:W-:Y:S05]  /*57a0*/  BSYNC.RECONVERGENT B6 ;  /* 0x0000000000067941 */ /* 0x000fea0003800200 */
.L_x_86:
        /* <DEDUP_REMOVED lines=26> */
[----:B------:R-:W-:-:S04]  /*5950*/  ISETP.NE.AND P0, PT, R3, RZ, PT ;  /* 0x000000ff0300720c */ /* 0x000fc80003f05270 */
[----:B------:R-:W-:-:S05]  /*5960*/  MOV R28, R8 ;  /* 0x00000008001c7202 */ /* 0x000fca0000000f00 */
        /* <DEDUP_REMOVED lines=26> */
.L_x_89:
[----:B------:R-:W-:Y:S05]  /*5b10*/  BSYNC.RECONVERGENT B6 ;  /* 0x0000000000067941 */ /* 0x000fea0003800200 */
.L_x_88:
[----:B0-----:R-:W0:Y:S01]  /*5b20*/  LDC R3, c[0x0][0x390] ;  /* 0x0000e400ff037b82 */ /* 0x001e220000000800 */
[----:B------:R-:W-:Y:S01]  /*5b30*/  ISETP.NE.AND P6, PT, R24, RZ, PT ;  /* 0x000000ff1800720c */ /* 0x000fe20003fc5270 */
[----:B------:R-:W-:Y:S01]  /*5b40*/  BSSY.RECONVERGENT B6, `(.L_x_90) ;  /* 0x0000036000067945 */ /* 0x000fe20003800200 */
        /* <DEDUP_REMOVED lines=36> */
[----:B------:R-:W-:Y:S01]  /*5d90*/  SEL R28, R11, R0, !P0 ;  /* 0x000000000b1c7207 */ /* 0x000fe20004000000 */
[----:B------:R-:W-:-:S04]  /*5da0*/  VIADD R0, R22, 0xfffffffe ;  /* 0xfffffffe16007836 */ /* 0x000fc80000000000 */
[----:B------:R-:W-:Y:S02]  /*5db0*/  IMAD.MOV R4, RZ, RZ, -R28 ;  /* 0x000000ffff047224 */ /* 0x000fe400078e0a1c */
[----:B------:R-:W-:Y:S02]  /*5dc0*/  IMAD R5, R0, 0x4, R17 ;  /* 0x0000000400057824 */ /* 0x000fe400078e0211 */
        /* <DEDUP_REMOVED lines=9> */
[----:B--2---:R-:W-:Y:S01]  /*5e60*/  IMAD.U32 R4, RZ, RZ, UR4 ;  /* 0x00000004ff047e24 */ /* 0x004fe2000f8e00ff */
[----:B01----:R-:W-:-:S07]  /*5e70*/  MOV R5, UR5 ;  /* 0x0000000500057c02 */ /* 0x003fce0008000f00 */
[----:B------:R-:W-:-:S07]  /*5e80*/  LEPC R20, `(.L_x_91) ;  /* 0x000000001014794e */ /* 0x000fce0000000000 */
[----:B---3-5:R-:W-:Y:S05]  /*5e90*/  CALL.ABS.NOINC R8 ;  /* 0x0000000008007343 */ /* 0x028fea0003c00000 */
.L_x_91:
[----:B------:R-:W-:Y:S05]  /*5ea0*/  BSYNC.RECONVERGENT B6 ;  /* 0x0000000000067941 */ /* 0x000fea0003800200 */
.L_x_90:
[----:B------:R-:W-:Y:S01]  /*5eb0*/  ISETP.NE.AND P6, PT, R27, RZ, PT ;  /* 0x000000ff1b00720c */ /* 0x000fe20003fc5270 */
[----:B------:R-:W-:-:S12]  /*5ec0*/  VIADD R22, R22, 0xfffffffc ;  /* 0xfffffffc16167836 */ /* 0x000fd80000000000 */
[----:B------:R-:W-:Y:S05]  /*5ed0*/  @P6 BRA `(.L_x_92) ;  /* 0xfffffff000b06947 */ /* 0x000fea000383ffff */
[----:B------:R-:W-:Y:S05]  /*5ee0*/  BSYNC.RECONVERGENT B7 ;  /* 0x0000000000077941 */ /* 0x000fea0003800200 */
.L_x_83:
[----:B------:R-:W-:-:S07]  /*5ef0*/  VIADD R22, R22, 0x2 ;  /* 0x0000000216167836 */ /* 0x000fce0000000000 */
.L_x_82:
[----:B------:R-:W-:Y:S01]  /*5f00*/  ISETP.NE.AND P0, PT, R25, RZ, PT ;  /* 0x000000ff1900720c */ /* 0x000fe20003f05270 */
[----:B------:R-:W-:-:S12]  /*5f10*/  BSSY.RECONVERGENT B7, `(.L_x_81) ;  /* 0x000008f000077945 */ /* 0x000fd80003800200 */
[----:B------:R-:W-:Y:S05]  /*5f20*/  @!P0 BRA `(.L_x_93) ;  /* 0x0000000800348947 */ /* 0x000fea0003800000 */
[----:B------:R-:W-:-:S13]  /*5f30*/  ISETP.NE.AND P0, PT, R25, 0x1, PT ;  /* 0x000000011900780c */ /* 0x000fda0003f05270 */
[----:B------:R-:W-:Y:S05]  /*5f40*/  @!P0 BRA `(.L_x_94) ;  /* 0x0000000400848947 */ /* 0x000fea0003800000 */
        /* <DEDUP_REMOVED lines=10> */
[----:B0-----:R0:W1:Y:S02]  /*5ff0*/  F2I.FTZ.U32.TRUNC.NTZ R5, R4 ;  /* 0x0000000400057305 */ /* 0x001064000021f000 */
        /* <DEDUP_REMOVED lines=18> */
[----:B0-----:R-:W-:Y:S01]  /*6120*/  MOV R3, 0x0 ;  /* 0x0000000000037802 */ /* 0x001fe20000000f00 */
[----:B------:R0:W-:Y:S01]  /*6130*/  STL [R1], R0 ;  /* 0x0000000001007387 */ /* 0x0001e20000100800 */
[----:B------:R-:W1:Y:S01]  /*6140*/  LDCU.64 UR4, c[0x4][0x18] ;  /* 0x01000300ff0477ac */ /* 0x000e620008000a00 */
[----:B------:R-:W-:Y:S01]  /*6150*/  IMAD.MOV.U32 R6, RZ, RZ, R2 ;  /* 0x000000ffff067224 */ /* 0x000fe200078e0002 */
[----:B------:R0:W2:Y:S01]  /*6160*/  LDC.64 R8, c[0x4][R3] ;  /* 0x0100000003087b82 */ /* 0x0000a20000000a00 */
[----:B------:R-:W-:Y:S02]  /*6170*/  IMAD.MOV.U32 R7, RZ, RZ, R16 ;  /* 0x000000ffff077224 */ /* 0x000fe400078e0010 */
[----:B-1----:R-:W-:Y:S02]  /*6180*/  IMAD.U32 R4, RZ, RZ, UR4 ;  /* 0x00000004ff047e24 */ /* 0x002fe4000f8e00ff */
[----:B0-----:R-:W-:-:S07]  /*6190*/  IMAD.U32 R5, RZ, RZ, UR5 ;  /* 0x00000005ff057e24 */ /* 0x001fce000f8e00ff */
[----:B------:R-:W-:-:S07]  /*61a0*/  LEPC R20, `(.L_x_96) ;  /* 0x000000001014794e */ /* 0x000fce0000000000 */
[----:B--2--5:R-:W-:Y:S05]  /*61b0*/  CALL.ABS.NOINC R8 ;  /* 0x0000000008007343 */ /* 0x024fea0003c00000 */
.L_x_96:
[----:B------:R-:W-:Y:S05]  /*61c0*/  BSYNC.RECONVERGENT B6 ;  /* 0x0000000000067941 */ /* 0x000fea0003800200 */
.L_x_95:
[----:B0-----:R-:W0:Y:S01]  /*61d0*/  LDC R3, c[0x0][0x390] ;  /* 0x0000e400ff037b82 */ /* 0x001e220000000800 */
[----:B------:R-:W-:Y:S01]  /*61e0*/  VIADD R22, R22, 0xfffffffe ;  /* 0xfffffffe16167836 */ /* 0x000fe20000000000 */
[----:B------:R-:W-:Y:S01]  /*61f0*/  ISETP.NE.AND P6, PT, R24, RZ, PT ;  /* 0x000000ff1800720c */ /* 0x000fe20003fc5270 */
[----:B------:R-:W-:Y:S01]  /*6200*/  BSSY.RECONVERGENT B6, `(.L_x_94) ;  /* 0x0000035000067945 */ /* 0x000fe20003800200 */
[-C--:B0-----:R-:W-:Y:S02]  /*6210*/  IABS R7, R3.reuse ;  /* 0x0000000300077213 */ /* 0x081fe40000000000 */
[----:B------:R-:W-:Y:S02]  /*6220*/  ISETP.NE.AND P3, PT, R3, RZ, PT ;  /* 0x000000ff0300720c */ /* 0x000fe40003f65270 */
[----:B------:R-:W0:Y:S01]  /*6230*/  I2F.RP R0, R7 ;  /* 0x0000000700007306 */ /* 0x000e220000209400 */
[----:B------:R-:W-:-:S07]  /*6240*/  LOP3.LUT R11, RZ, R3, RZ, 0x33, !PT ;  /* 0x00000003ff0b7212 */ /* 0x000fce00078e33ff */
        /* <DEDUP_REMOVED lines=26> */
[----:B------:R-:W-:Y:S01]  /*63f0*/  @!P1 IMAD.IADD R4, R4, 0x1, -R7 ;  /* 0x0000000104049824 */ /* 0x000fe200078e0a07 */
[----:B------:R-:W-:-:S04]  /*6400*/  @!P1 IADD3 R0, PT, PT, R0, 0x1, RZ ;  /* 0x0000000100009810 */ /* 0x000fc80007ffe0ff */
        /* <DEDUP_REMOVED lines=13> */
[----:B------:R-:W-:Y:S01]  /*64e0*/  IMAD.MOV.U32 R6, RZ, RZ, R2 ;  /* 0x000000ffff067224 */ /* 0x000fe200078e0002 */
[----:B------:R1:W3:Y:S01]  /*64f0*/  LDC.64 R8, c[0x4][R3] ;  /* 0x0100000003087b82 */ /* 0x0002e20000000a00 */
[----:B------:R-:W-:Y:S02]  /*6500*/  IMAD.MOV.U32 R7, RZ, RZ, R16 ;  /* 0x000000ffff077224 */ /* 0x000fe400078e0010 */
[----:B--2---:R-:W-:Y:S02]  /*6510*/  IMAD.U32 R4, RZ, RZ, UR4 ;  /* 0x00000004ff047e24 */ /* 0x004fe4000f8e00ff */
[----:B01----:R-:W-:-:S07]  /*6520*/  IMAD.U32 R5, RZ, RZ, UR5 ;  /* 0x00000005ff057e24 */ /* 0x003fce000f8e00ff */
[----:B------:R-:W-:-:S07]  /*6530*/  LEPC R20, `(.L_x_97) ;  /* 0x000000001014794e */ /* 0x000fce0000000000 */
[----:B---3-5:R-:W-:Y:S05]  /*6540*/  CALL.ABS.NOINC R8 ;  /* 0x0000000008007343 */ /* 0x028fea0003c00000 */
.L_x_97:
[----:B------:R-:W-:Y:S05]  /*6550*/  BSYNC.RECONVERGENT B6 ;  /* 0x0000000000067941 */ /* 0x000fea0003800200 */
.L_x_94:
        /* <DEDUP_REMOVED lines=32> */
[----:B-1----:R-:W-:Y:S01]  /*6760*/  MOV R3, 0x0 ;  /* 0x0000000000037802 */ /* 0x002fe20000000f00 */
        /* <DEDUP_REMOVED lines=9> */
.L_x_93:
[----:B------:R-:W-:Y:S05]  /*6800*/  BSYNC.RECONVERGENT B7 ;  /* 0x0000000000077941 */ /* 0x000fea0003800200 */
.L_x_81:
[----:B------:R-:W-:Y:S01]  /*6810*/  ISETP.NE.AND P0, PT, R23, 0x2, PT ;  /* 0x000000021700780c */ /* 0x000fe20003f05270 */
[----:B------:R-:W-:Y:S03]  /*6820*/  BSSY.RECONVERGENT B6, `(.L_x_98) ;  /* 0x000000b000067945 */ /* 0x000fe60003800200 */
[----:B------:R-:W-:-:S13]  /*6830*/  ISETP.NE.OR P0, PT, RZ, UR39, P0 ;  /* 0x00000027ff007c0c */ /* 0x000fda0008705670 */
[----:B------:R-:W-:Y:S05]  /*6840*/  @P0 BRA `(.L_x_99) ;  /* 0x0000000000200947 */ /* 0x000fea0003800000 */
[----:B01----:R-:W-:Y:S01]  /*6850*/  MOV R0, 0x0 ;  /* 0x0000000000007802 */ /* 0x003fe20000000f00 */
[----:B------:R-:W0:Y:S01]  /*6860*/  LDCU.64 UR4, c[0x4][0x20] ;  /* 0x01000400ff0477ac */ /* 0x000e220008000a00 */
[----:B------:R-:W-:Y:S02]  /*6870*/  CS2R R6, SRZ ;  /* 0x0000000000067805 */ /* 0x000fe4000001ff00 */
[----:B------:R1:W2:Y:S01]  /*6880*/  LDC.64 R8, c[0x4][R0] ;  /* 0x0100000000087b82 */ /* 0x0002a20000000a00 */
[----:B0-----:R-:W-:Y:S02]  /*6890*/  IMAD.U32 R4, RZ, RZ, UR4 ;  /* 0x00000004ff047e24 */ /* 0x001fe4000f8e00ff */
[----:B-1----:R-:W-:-:S07]  /*68a0*/  IMAD.U32 R5, RZ, RZ, UR5 ;  /* 0x00000005ff057e24 */ /* 0x002fce000f8e00ff */
[----:B------:R-:W-:-:S07]  /*68b0*/  LEPC R20, `(.L_x_99) ;  /* 0x000000001014794e */ /* 0x000fce0000000000 */
[----:B--2--5:R-:W-:Y:S05]  /*68c0*/  CALL.ABS.NOINC R8 ;  /* 0x0000000008007343 */ /* 0x024fea0003c00000 */
.L_x_99:
[----:B------:R-:W-:Y:S05]  /*68d0*/  BSYNC.RECONVERGENT B6 ;  /* 0x0000000000067941 */ /* 0x000fea0003800200 */
.L_x_98:
[----:B-1----:R-:W1:Y:S01]  /*68e0*/  LDC R3, c[0x0][0x394] ;  /* 0x0000e500ff037b82 */ /* 0x002e620000000800 */
[----:B0-----:R-:W-:Y:S01]  /*68f0*/  IMAD.MOV.U32 R0, RZ, RZ, RZ ;  /* 0x000000ffff007224 */ /* 0x001fe200078e00ff */
[----:B-1----:R-:W-:-:S13]  /*6900*/  ISETP.GE.AND P0, PT, R3, 0x1, PT ;  /* 0x000000010300780c */ /* 0x002fda0003f06270 */
[----:B------:R-:W-:Y:S05]  /*6910*/  @!P0 BRA `(.L_x_100) ;  /* 0x0000000800cc8947 */ /* 0x000fea0003800000 */
[C---:B------:R-:W-:Y:S01]  /*6920*/  VIADD R0, R3.reuse, 0xffffffff ;  /* 0xffffffff03007836 */ /* 0x040fe20000000000 */
[----:B------:R-:W-:-:S04]  /*6930*/  LOP3.LUT R18, R3, 0xf, RZ, 0xc0, !PT ;  /* 0x0000000f03127812 */ /* 0x000fc800078ec0ff */
[----:B------:R-:W-:Y:S01]  /*6940*/  ISETP.GE.U32.AND P1, PT, R0, 0xf, PT ;  /* 0x0000000f0000780c */ /* 0x000fe20003f26070 */
[----:B------:R-:W-:Y:S01]  /*6950*/  IMAD.MOV.U32 R0, RZ, RZ, RZ ;  /* 0x000000ffff007224 */ /* 0x000fe200078e00ff */
[----:B------:R-:W-:-:S11]  /*6960*/  ISETP.NE.AND P0, PT, R18, RZ, PT ;  /* 0x000000ff1200720c */ /* 0x000fd60003f05270 */
[----:B------:R-:W-:Y:S05]  /*6970*/  @!P1 BRA `(.L_x_101) ;  /* 0x0000000400349947 */ /* 0x000fea0003800000 */
[----:B------:R-:W-:Y:S01]  /*6980*/  LOP3.LUT R0, R3, 0x7ffffff0, RZ, 0xc0, !PT ;  /* 0x7ffffff003007812 */ /* 0x000fe200078ec0ff */
[----:B------:R-:W-:Y:S01]  /*6990*/  BSSY.RECONVERGENT B0, `(.L_x_101) ;  /* 0x000004b000007945 */ /* 0x000fe20003800200 */
[----:B------:R-:W-:Y:S01]  /*69a0*/  IADD3 R21, PT, PT, R1, 0x180, RZ ;  /* 0x0000018001157810 */ /* 0x000fe20007ffe0ff */
[----:B------:R-:W-:Y:S02]  /*69b0*/  IMAD.MOV.U32 R20, RZ, RZ, R19 ;  /* 0x000000ffff147224 */ /* 0x000fe400078e0013 */
[----:B------:R-:W-:-:S07]  /*69c0*/  IMAD.MOV R22, RZ, RZ, -R0 ;  /* 0x000000ffff167224 */ /* 0x000fce00078e0a00 */
.L_x_102:
[----:B------:R-:W2:Y:S01]  /*69d0*/  LDL.128 R4, [R21+-0x20] ;  /* 0xffffe00015047983 */ /* 0x000ea20000100c00 */
[----:B------:R-:W2:Y:S03]  /*69e0*/  LDCU.64 UR4, c[0x0][0x388] ;  /* 0x00007100ff0477ac */ /* 0x000ea60008000a00 */
[----:B------:R-:W3:Y:S01]  /*69f0*/  LDL.128 R8, [R21] ;  /* 0x0000000015087983 */ /* 0x000ee20000100c00 */
[C---:B--2---:R-:W-:Y:S02]  /*6a00*/  IADD3 R12, P1, PT, R4.reuse, UR4, RZ ;  /* 0x00000004040c7c10 */ /* 0x044fe4000ff3e0ff */
[C---:B------:R-:W-:Y:S02]  /*6a10*/  IADD3 R24, P2, PT, R5.reuse, UR4, RZ ;  /* 0x0000000405187c10 */ /* 0x040fe4000ff5e0ff */
[----:B------:R-:W-:Y:S02]  /*6a20*/  LEA.HI.X.SX32 R13, R4, UR5, 0x1, P1 ;  /* 0x00000005040d7c11 */ /* 0x000fe400088f0eff */
[----:B------:R-:W-:-:S04]  /*6a30*/  LEA.HI.X.SX32 R25, R5, UR5, 0x1, P2 ;  /* 0x0000000505197c11 */ /* 0x000fc800090f0eff */
[----:B------:R-:W2:Y:S04]  /*6a40*/  LDG.E.U8 R13, desc[UR36][R12.64] ;  /* 0x000000240c0d7981 */ /* 0x000ea8000c1e1100 */
[----:B------:R-:W2:Y:S01]  /*6a50*/  LDG.E.U8 R24, desc[UR36][R24.64] ;  /* 0x0000002418187981 */ /* 0x000ea2000c1e1100 */
[C---:B------:R-:W-:Y:S02]  /*6a60*/  IADD3 R32, P1, PT, R6.reuse, UR4, RZ ;  /* 0x0000000406207c10 */ /* 0x040fe4000ff3e0ff */
[C---:B------:R-:W-:Y:S02]  /*6a70*/  IADD3 R28, P2, PT, R7.reuse, UR4, RZ ;  /* 0x00000004071c7c10 */ /* 0x040fe4000ff5e0ff */
[----:B------:R-:W-:Y:S02]  /*6a80*/  LEA.HI.X.SX32 R33, R6, UR5, 0x1, P1 ;  /* 0x0000000506217c11 */ /* 0x000fe400088f0eff */
[----:B------:R-:W-:-:S02]  /*6a90*/  LEA.HI.X.SX32 R29, R7, UR5, 0x1, P2 ;  /* 0x00000005071d7c11 */ /* 0x000fc400090f0eff */
[----:B------:R-:W4:Y:S04]  /*6aa0*/  LDL.128 R4, [R21+-0x10] ;  /* 0xfffff00015047983 */ /* 0x000f280000100c00 */
[----:B------:R-:W3:Y:S04]  /*6ab0*/  LDG.E.U8 R32, desc[UR36][R32.64] ;  /* 0x0000002420207981 */ /* 0x000ee8000c1e1100 */
[----:B------:R-:W3:Y:S01]  /*6ac0*/  LDG.E.U8 R23, desc[UR36][R28.64] ;  /* 0x000000241c177981 */ /* 0x000ee2000c1e1100 */
[----:B--2---:R-:W-:-:S03]  /*6ad0*/  PRMT R30, R13, 0x3340, R24 ;  /* 0x000033400d1e7816 */ /* 0x004fc60000000018 */
[----:B------:R-:W2:Y:S01]  /*6ae0*/  LDL.128 R12, [R21+0x10] ;  /* 0x00001000150c7983 */ /* 0x000ea20000100c00 */
[----:B----4-:R-:W-:-:S04]  /*6af0*/  IADD3 R24, P1, PT, R4, UR4, RZ ;  /* 0x0000000404187c10 */ /* 0x010fc8000ff3e0ff */
[----:B------:R-:W-:Y:S02]  /*6b00*/  LEA.HI.X.SX32 R25, R4, UR5, 0x1, P1 ;  /* 0x0000000504197c11 */ /* 0x000fe400088f0eff */
[C---:B------:R-:W-:Y:S02]  /*6b10*/  IADD3 R4, P1, PT, R5.reuse, UR4, RZ ;  /* 0x0000000405047c10 */ /* 0x040fe4000ff3e0ff */
[----:B---3--:R-:W-:Y:S01]  /*6b20*/  PRMT R23, R32, 0x3340, R23 ;  /* 0x0000334020177816 */ /* 0x008fe20000000017 */
[----:B------:R-:W3:Y:S01]  /*6b30*/  LDG.E.U8 R24, desc[UR36][R24.64] ;  /* 0x0000002418187981 */ /* 0x000ee2000c1e1100 */
[----:B------:R-:W-:Y:S02]  /*6b40*/  LEA.HI.X.SX32 R5, R5, UR5, 0x1, P1 ;  /* 0x0000000505057c11 */ /* 0x000fe400088f0eff */
[----:B------:R-:W-:-:S03]  /*6b50*/  IADD3 R28, P1, PT, R6, UR4, RZ ;  /* 0x00000004061c7c10 */ /* 0x000fc6000ff3e0ff */
[----:B------:R0:W3:Y:S01]  /*6b60*/  LDG.E.U8 R27, desc[UR36][R4.64] ;  /* 0x00000024041b7981 */ /* 0x0000e2000c1e1100 */
[----:B------:R-:W-:Y:S02]  /*6b70*/  LEA.HI.X.SX32 R29, R6, UR5, 0x1, P1 ;  /* 0x00000005061d7c11 */ /* 0x000fe400088f0eff */
[----:B------:R-:W-:-:S03]  /*6b80*/  IADD3 R6, P1, PT, R7, UR4, RZ ;  /* 0x0000000407067c10 */ /* 0x000fc6000ff3e0ff */
[----:B------:R-:W4:Y:S01]  /*6b90*/  LDG.E.U8 R28, desc[UR36][R28.64] ;  /* 0x000000241c1c7981 */ /* 0x000f22000c1e1100 */
[----:B------:R-:W-:Y:S02]  /*6ba0*/  LEA.HI.X.SX32 R7, R7, UR5, 0x1, P1 ;  /* 0x0000000507077c11 */ /* 0x000fe400088f0eff */
[----:B------:R-:W-:-:S03]  /*6bb0*/  IADD3 R32, P1, PT, R8, UR4, RZ ;  /* 0x0000000408207c10 */ /* 0x000fc6000ff3e0ff */
[----:B------:R2:W4:Y:S01]  /*6bc0*/  LDG.E.U8 R31, desc[UR36][R6.64] ;  /* 0x00000024061f7981 */ /* 0x000522000c1e1100 */
[----:B------:R-:W-:Y:S02]  /*6bd0*/  LEA.HI.X.SX32 R33, R8, UR5, 0x1, P1 ;  /* 0x0000000508217c11 */ /* 0x000fe400088f0eff */
[----:B------:R-:W-:-:S03]  /*6be0*/  IADD3 R8, P1, PT, R9, UR4, RZ ;  /* 0x0000000409087c10 */ /* 0x000fc6000ff3e0ff */
[----:B------:R-:W4:Y:S01]  /*6bf0*/  LDG.E.U8 R32, desc[UR36][R32.64] ;  /* 0x0000002420207981 */ /* 0x000f22000c1e1100 */
[----:B------:R-:W-:Y:S02]  /*6c00*/  LEA.HI.X.SX32 R9, R9, UR5, 0x1, P1 ;  /* 0x0000000509097c11 */ /* 0x000fe400088f0eff */
[----:B0-----:R-:W-:-:S03]  /*6c10*/  IADD3 R4, P1, PT, R10, UR4, RZ ;  /* 0x000000040a047c10 */ /* 0x001fc6000ff3e0ff */
[----:B------:R0:W4:Y:S01]  /*6c20*/  LDG.E.U8 R25, desc[UR36][R8.64] ;  /* 0x0000002408197981 */ /* 0x000122000c1e1100 */
[----:B------:R-:W-:Y:S02]  /*6c30*/  LEA.HI.X.SX32 R5, R10, UR5, 0x1, P1 ;  /* 0x000000050a057c11 */ /* 0x000fe400088f0eff */
[----:B------:R-:W-:-:S03]  /*6c40*/  IADD3 R10, P1, PT, R11, UR4, RZ ;  /* 0x000000040b0a7c10 */ /* 0x000fc6000ff3e0ff */
[----:B------:R4:W4:Y:S01]  /*6c50*/  LDG.E.U8 R4, desc[UR36][R4.64] ;  /* 0x0000002404047981 */ /* 0x000922000c1e1100 */
[----:B------:R-:W-:-:S06]  /*6c60*/  LEA.HI.X.SX32 R11, R11, UR5, 0x1, P1 ;  /* 0x000000050b0b7c11 */ /* 0x000fcc00088f0eff */
[----:B------:R-:W4:Y:S01]  /*6c70*/  LDG.E.U8 R11, desc[UR36][R10.64] ;  /* 0x000000240a0b7981 */ /* 0x000f22000c1e1100 */
[----:B--2---:R-:W-:-:S04]  /*6c80*/  IADD3 R6, P1, PT, R12, UR4, RZ ;  /* 0x000000040c067c10 */ /* 0x004fc8000ff3e0ff */
[----:B------:R-:W-:Y:S02]  /*6c90*/  LEA.HI.X.SX32 R7, R12, UR5, 0x1, P1 ;  /* 0x000000050c077c11 */ /* 0x000fe400088f0eff */
[----:B------:R-:W-:-:S03]  /*6ca0*/  IADD3 R12, P1, PT, R13, UR4, RZ ;  /* 0x000000040d0c7c10 */ /* 0x000fc6000ff3e0ff */
[----:B------:R-:W2:Y:S01]  /*6cb0*/  LDG.E.U8 R6, desc[UR36][R6.64] ;  /* 0x0000002406067981 */ /* 0x000ea2000c1e1100 */
[----:B------:R-:W-:Y:S02]  /*6cc0*/  LEA.HI.X.SX32 R13, R13, UR5, 0x1, P1 ;  /* 0x000000050d0d7c11 */ /* 0x000fe400088f0eff */
[----:B0-----:R-:W-:-:S04]  /*6cd0*/  IADD3 R8, P1, PT, R14, UR4, RZ ;  /* 0x000000040e087c10 */ /* 0x001fc8000ff3e0ff */
[----:B------:R-:W-:Y:S01]  /*6ce0*/  LEA.HI.X.SX32 R9, R14, UR5, 0x1, P1 ;  /* 0x000000050e097c11 */ /* 0x000fe200088f0eff */
[----:B------:R-:W2:Y:S01]  /*6cf0*/  LDG.E.U8 R13, desc[UR36][R12.64] ;  /* 0x000000240c0d7981 */ /* 0x000ea2000c1e1100 */
[----:B------:R-:W-:-:S04]  /*6d00*/  IADD3 R14, P1, PT, R15, UR4, RZ ;  /* 0x000000040f0e7c10 */ /* 0x000fc8000ff3e0ff */
[----:B------:R-:W-:Y:S01]  /*6d10*/  LEA.HI.X.SX32 R15, R15, UR5, 0x1, P1 ;  /* 0x000000050f0f7c11 */ /* 0x000fe200088f0eff */
[----:B------:R-:W2:Y:S04]  /*6d20*/  LDG.E.U8 R9, desc[UR36][R8.64] ;  /* 0x0000002408097981 */ /* 0x000ea8000c1e1100 */
[----:B------:R-:W2:Y:S01]  /*6d30*/  LDG.E.U8 R14, desc[UR36][R14.64] ;  /* 0x000000240e0e7981 */ /* 0x000ea2000c1e1100 */
[----:B------:R-:W-:-:S05]  /*6d40*/  VIADD R22, R22, 0x10 ;  /* 0x0000001016167836 */ /* 0x000fca0000000000 */
[----:B------:R-:W-:Y:S02]  /*6d50*/  ISETP.NE.AND P1, PT, R22, RZ, PT ;  /* 0x000000ff1600720c */ /* 0x000fe40003f25270 */
[----:B---3--:R-:W-:Y:S02]  /*6d60*/  PRMT R24, R24, 0x3340, R27 ;  /* 0x0000334018187816 */ /* 0x008fe4000000001b */
[----:B----4-:R-:W-:-:S04]  /*6d70*/  PRMT R5, R28, 0x3340, R31 ;  /* 0x000033401c057816 */ /* 0x010fc8000000001f */
[----:B------:R-:W-:Y:S02]  /*6d80*/  PRMT R5, R24, 0x5410, R5 ;  /* 0x0000541018057816 */ /* 0x000fe40000000005 */
[----:B------:R-:W-:Y:S01]  /*6d90*/  PRMT R32, R32, 0x3340, R25 ;  /* 0x0000334020207816 */ /* 0x000fe20000000019 */
[----:B------:R-:W-:Y:S01]  /*6da0*/  VIADD R21, R21, 0x40 ;  /* 0x0000004015157836 */ /* 0x000fe20000000000 */
[----:B------:R-:W-:Y:S02]  /*6db0*/  PRMT R11, R4, 0x3340, R11 ;  /* 0x00003340040b7816 */ /* 0x000fe4000000000b */
[----:B------:R-:W-:Y:S02]  /*6dc0*/  PRMT R4, R30, 0x5410, R23 ;  /* 0x000054101e047816 */ /* 0x000fe40000000017 */
[----:B--2---:R-:W-:Y:S02]  /*6dd0*/  PRMT R10, R6, 0x3340, R13 ;  /* 0x00003340060a7816 */ /* 0x004fe4000000000d */
[----:B------:R-:W-:-:S02]  /*6de0*/  PRMT R6, R32, 0x5410, R11 ;  /* 0x0000541020067816 */ /* 0x000fc4000000000b */
[----:B------:R-:W-:-:S04]  /*6df0*/  PRMT R7, R9, 0x3340, R14 ;  /* 0x0000334009077816 */ /* 0x000fc8000000000e */
[----:B------:R-:W-:-:S05]  /*6e00*/  PRMT R7, R10, 0x5410, R7 ;  /* 0x000054100a077816 */ /* 0x000fca0000000007 */
[----:B------:R0:W-:Y:S02]  /*6e10*/  STL.128 [R20], R4 ;  /* 0x0000000414007387 */ /* 0x0001e40000100c00 */
[----:B0-----:R-:W-:Y:S01]  /*6e20*/  VIADD R20, R20, 0x10 ;  /* 0x0000001014147836 */ /* 0x001fe20000000000 */
[----:B------:R-:W-:Y:S06]  /*6e30*/  @P1 BRA `(.L_x_102) ;  /* 0xfffffff800e41947 */ /* 0x000fec000383ffff */
[----:B------:R-:W-:Y:S05]  /*6e40*/  BSYNC.RECONVERGENT B0 ;  /* 0x0000000000007941 */ /* 0x000fea0003800200 */
.L_x_101:
[----:B------:R-:W-:Y:S05]  /*6e50*/  @!P0 BRA `(.L_x_103) ;  /* 0x0000000400788947 */ /* 0x000fea0003800000 */
[----:B------:R-:W-:Y:S02]  /*6e60*/  ISETP.GE.U32.AND P1, PT, R18, 0x8, PT ;  /* 0x000000081200780c */ /* 0x000fe40003f26070 */
[----:B------:R-:W-:-:S04]  /*6e70*/  LOP3.LUT R12, R3, 0x7, RZ, 0xc0, !PT ;  /* 0x00000007030c7812 */ /* 0x000fc800078ec0ff */
[----:B------:R-:W-:-:S07]  /*6e80*/  ISETP.NE.AND P0, PT, R12, RZ, PT ;  /* 0x000000ff0c00720c */ /* 0x000fce0003f05270 */
[----:B------:R-:W-:Y:S06]  /*6e90*/  @!P1 BRA `(.L_x_104) ;  /* 0x0000000000b09947 */ /* 0x000fec0003800000 */
[----:B------:R-:W-:Y:S01]  /*6ea0*/  IMAD R5, R0, 0x4, R17 ;  /* 0x0000000400057824 */ /* 0x000fe200078e0211 */
[----:B------:R-:W0:Y:S04]  /*6eb0*/  LDCU.64 UR4, c[0x0][0x388] ;  /* 0x00007100ff0477ac */ /* 0x000e280008000a00 */
[----:B------:R-:W0:Y:S02]  /*6ec0*/  LDL R4, [R5] ;  /* 0x0000000005047983 */ /* 0x000e240000100800 */
[----:B0-----:R-:W-:-:S04]  /*6ed0*/  IADD3 R6, P1, PT, R4, UR4, RZ ;  /* 0x0000000404067c10 */ /* 0x001fc8000ff3e0ff */
[----:B------:R-:W-:-:S06]  /*6ee0*/  LEA.HI.X.SX32 R7, R4, UR5, 0x1, P1 ;  /* 0x0000000504077c11 */ /* 0x000fcc00088f0eff */
[----:B------:R-:W2:Y:S01]  /*6ef0*/  LDG.E.U8 R7, desc[UR36][R6.64] ;  /* 0x0000002406077981 */ /* 0x000ea2000c1e1100 */
[----:B------:R-:W-:-:S05]  /*6f00*/  IMAD.IADD R4, R1, 0x1, R0 ;  /* 0x0000000101047824 */ /* 0x000fca00078e0200 */
[----:B--2---:R0:W-:Y:S04]  /*6f10*/  STL.U8 [R4+0x110], R7 ;  /* 0x0001100704007387 */ /* 0x0041e80000100000 */
[----:B------:R-:W2:Y:S02]  /*6f20*/  LDL R9, [R5+0x4] ;  /* 0x0000040005097983 */ /* 0x000ea40000100800 */
[----:B--2---:R-:W-:-:S04]  /*6f30*/  IADD3 R8, P1, PT, R9, UR4, RZ ;  /* 0x0000000409087c10 */ /* 0x004fc8000ff3e0ff */
[----:B------:R-:W-:-:S06]  /*6f40*/  LEA.HI.X.SX32 R9, R9, UR5, 0x1, P1 ;  /* 0x0000000509097c11 */ /* 0x000fcc00088f0eff */
[----:B------:R-:W2:Y:S04]  /*6f50*/  LDG.E.U8 R9, desc[UR36][R8.64] ;  /* 0x0000002408097981 */ /* 0x000ea8000c1e1100 */
[----:B--2---:R1:W-:Y:S04]  /*6f60*/  STL.U8 [R4+0x111], R9 ;  /* 0x0001110904007387 */ /* 0x0043e80000100000 */
[----:B------:R-:W2:Y:S02]  /*6f70*/  LDL R11, [R5+0x8] ;  /* 0x00000800050b7983 */ /* 0x000ea40000100800 */
[----:B--2---:R-:W-:-:S04]  /*6f80*/  IADD3 R10, P1, PT, R11, UR4, RZ ;  /* 0x000000040b0a7c10 */ /* 0x004fc8000ff3e0ff */
[----:B------:R-:W-:-:S06]  /*6f90*/  LEA.HI.X.SX32 R11, R11, UR5, 0x1, P1 ;  /* 0x000000050b0b7c11 */ /* 0x000fcc00088f0eff */
[----:B------:R-:W2:Y:S04]  /*6fa0*/  LDG.E.U8 R11, desc[UR36][R10.64] ;  /* 0x000000240a0b7981 */ /* 0x000ea8000c1e1100 */
[----:B--2---:R2:W-:Y:S04]  /*6fb0*/  STL.U8 [R4+0x112], R11 ;  /* 0x0001120b04007387 */ /* 0x0045e80000100000 */
[----:B0-----:R-:W3:Y:S02]  /*6fc0*/  LDL R7, [R5+0xc] ;  /* 0x00000c0005077983 */ /* 0x001ee40000100800 */
[----:B---3--:R-:W-:-:S04]  /*6fd0*/  IADD3 R6, P1, PT, R7, UR4, RZ ;  /* 0x0000000407067c10 */ /* 0x008fc8000ff3e0ff */
[----:B------:R-:W-:-:S06]  /*6fe0*/  LEA.HI.X.SX32 R7, R7, UR5, 0x1, P1 ;  /* 0x0000000507077c11 */ /* 0x000fcc00088f0eff */
[----:B------:R-:W3:Y:S04]  /*6ff0*/  LDG.E.U8 R7, desc[UR36][R6.64] ;  /* 0x0000002406077981 */ /* 0x000ee8000c1e1100 */
[----:B---3--:R0:W-:Y:S04]  /*7000*/  STL.U8 [R4+0x113], R7 ;  /* 0x0001130704007387 */ /* 0x0081e80000100000 */
[----:B-1----:R-:W3:Y:S02]  /*7010*/  LDL R9, [R5+0x10] ;  /* 0x0000100005097983 */ /* 0x002ee40000100800 */
[----:B---3--:R-:W-:-:S04]  /*7020*/  IADD3 R8, P1, PT, R9, UR4, RZ ;  /* 0x0000000409087c10 */ /* 0x008fc8000ff3e0ff */
[----:B------:R-:W-:-:S06]  /*7030*/  LEA.HI.X.SX32 R9, R9, UR5, 0x1, P1 ;  /* 0x0000000509097c11 */ /* 0x000fcc00088f0eff */
[----:B------:R-:W3:Y:S04]  /*7040*/  LDG.E.U8 R9, desc[UR36][R8.64] ;  /* 0x0000002408097981 */ /* 0x000ee8000c1e1100 */
[----:B---3--:R1:W-:Y:S04]  /*7050*/  STL.U8 [R4+0x114], R9 ;  /* 0x0001140904007387 */ /* 0x0083e80000100000 */
[----:B--2---:R-:W2:Y:S02]  /*7060*/  LDL R11, [R5+0x14] ;  /* 0x00001400050b7983 */ /* 0x004ea40000100800 */
        /* <DEDUP_REMOVED lines=12> */
[----:B------:R-:W3:Y:S01]  /*7130*/  LDG.E.U8 R9, desc[UR36][R8.64] ;  /* 0x0000002408097981 */ /* 0x000ee2000c1e1100 */
[----:B------:R-:W-:-:S03]  /*7140*/  VIADD R0, R0, 0x8 ;  /* 0x0000000800007836 */ /* 0x000fc60000000000 */
[----:B---3--:R2:W-:Y:S04]  /*7150*/  STL.U8 [R4+0x117], R9 ;  /* 0x0001170904007387 */ /* 0x0085e80000100000 */
.L_x_104:
[----:B------:R-:W-:Y:S04]  /*7160*/  BSSY.RECONVERGENT B0, `(.L_x_103) ;  /* 0x000002d000007945 */ /* 0x000fe80003800200 */
[----:B------:R-:W-:Y:S05]  /*7170*/  @!P0 BRA `(.L_x_105) ;  /* 0x0000000000ac8947 */ /* 0x000fea0003800000 */
[----:B------:R-:W-:Y:S02]  /*7180*/  ISETP.GE.U32.AND P0, PT, R12, 0x4, PT ;  /* 0x000000040c00780c */ /* 0x000fe40003f06070 */
[----:B------:R-:W-:-:S04]  /*7190*/  LOP3.LUT R10, R3, 0x3, RZ, 0xc0, !PT ;  /* 0x00000003030a7812 */ /* 0x000fc800078ec0ff */
[----:B------:R-:W-:-:S07]  /*71a0*/  ISETP.NE.AND P1, PT, R10, RZ, PT ;  /* 0x000000ff0a00720c */ /* 0x000fce0003f25270 */
[----:B------:R-:W-:Y:S06]  /*71b0*/  @!P0 BRA `(.L_x_106) ;  /* 0x0000000000608947 */ /* 0x000fec0003800000 */
        /* <DEDUP_REMOVED lines=24> */
.L_x_106:
[----:B------:R-:W-:Y:S05]  /*7340*/  @!P1 BRA `(.L_x_105) ;  /* 0x0000000000389947 */ /* 0x000fea0003800000 */
[C---:B------:R-:W-:Y:S02]  /*7350*/  IMAD.IADD R19, R0.reuse, 0x1, R19 ;  /* 0x0000000100137824 */ /* 0x040fe400078e0213 */
[----:B------:R-:W-:Y:S02]  /*7360*/  IMAD R17, R0, 0x4, R17 ;  /* 0x0000000400117824 */ /* 0x000fe400078e0211 */
[----:B------:R-:W-:-:S07]  /*7370*/  IMAD.MOV R0, RZ, RZ, -R10 ;  /* 0x000000ffff007224 */ /* 0x000fce00078e0a0a */
.L_x_107:
[----:B------:R-:W1:Y:S01]  /*7380*/  LDL R5, [R17] ;  /* 0x0000000011057983 */ /* 0x000e620000100800 */
[----:B------:R-:W1:Y:S01]  /*7390*/  LDCU.64 UR4, c[0x0][0x388] ;  /* 0x00007100ff0477ac */ /* 0x000e620008000a00 */
[----:B------:R-:W-:Y:S01]  /*73a0*/  VIADD R0, R0, 0x1 ;  /* 0x0000000100007836 */ /* 0x000fe20000000000 */
[----:B-12---:R-:W-:-:S04]  /*73b0*/  IADD3 R4, P0, PT, R5, UR4, RZ ;  /* 0x0000000405047c10 */ /* 0x006fc8000ff1e0ff */
[----:B------:R-:W-:-:S05]  /*73c0*/  LEA.HI.X.SX32 R5, R5, UR5, 0x1, P0 ;  /* 0x0000000505057c11 */ /* 0x000fca00080f0eff */
[----:B------:R-:W2:Y:S01]  /*73d0*/  LDG.E.U8 R4, desc[UR36][R4.64] ;  /* 0x0000002404047981 */ /* 0x000ea2000c1e1100 */
[----:B------:R-:W-:Y:S01]  /*73e0*/  ISETP.NE.AND P0, PT, R0, RZ, PT ;  /* 0x000000ff0000720c */ /* 0x000fe20003f05270 */
[----:B------:R-:W-:Y:S02]  /*73f0*/  VIADD R17, R17, 0x4 ;  /* 0x0000000411117836 */ /* 0x000fe40000000000 */
[----:B--2---:R0:W-:Y:S02]  /*7400*/  STL.U8 [R19], R4 ;  /* 0x0000000413007387 */ /* 0x0041e40000100000 */
[----:B0-----:R-:W-:-:S08]  /*7410*/  VIADD R19, R19, 0x1 ;  /* 0x0000000113137836 */ /* 0x001fd00000000000 */
[----:B------:R-:W-:Y:S05]  /*7420*/  @P0 BRA `(.L_x_107) ;  /* 0xfffffffc00d40947 */ /* 0x000fea000383ffff */
.L_x_105:
[----:B------:R-:W-:Y:S05]  /*7430*/  BSYNC.RECONVERGENT B0 ;  /* 0x0000000000007941 */ /* 0x000fea0003800200 */
.L_x_103:
[----:B------:R-:W-:-:S07]  /*7440*/  IMAD.MOV.U32 R0, RZ, RZ, R3 ;  /* 0x000000ffff007224 */ /* 0x000fce00078e0003 */
.L_x_100:
[----:B------:R-:W-:Y:S01]  /*7450*/  IMAD.IADD R0, R1, 0x1, R0 ;  /* 0x0000000101007824 */ /* 0x000fe200078e0200 */
[----:B-----5:R-:W-:-:S04]  /*7460*/  ISETP.NE.AND P0, PT, R26, RZ, PT ;  /* 0x000000ff1a00720c */ /* 0x020fc80003f05270 */
[----:B------:R0:W-:Y:S09]  /*7470*/  STL.U8 [R0+0x110], RZ ;  /* 0x000110ff00007387 */ /* 0x0001f20000100000 */
[----:B0-----:R-:W-:Y:S05]  /*7480*/  @!P0 BRA `(.L_x_108) ;  /* 0x0000000000308947 */ /* 0x001fea0003800000 */
[----:B-1----:R-:W-:Y:S01]  /*7490*/  IADD3 R8, P0, PT, R2, 0x110, RZ ;  /* 0x0000011002087810 */ /* 0x002fe20007f1e0ff */
[----:B------:R-:W0:Y:S01]  /*74a0*/  LDCU.64 UR4, c[0x4][0x30] ;  /* 0x01000600ff0477ac */ /* 0x000e220008000a00 */
[----:B------:R-:W-:-:S03]  /*74b0*/  MOV R0, 0x0 ;  /* 0x0000000000007802 */ /* 0x000fc60000000f00 */
[----:B--2---:R-:W-:Y:S01]  /*74c0*/  IMAD.X R9, RZ, RZ, R16, P0 ;  /* 0x000000ffff097224 */ /* 0x004fe200000e0610 */
[----:B------:R1:W2:Y:S01]  /*74d0*/  LDC.64 R10, c[0x4][R0] ;  /* 0x01000000000a7b82 */ /* 0x0002a20000000a00 */
[----:B------:R-:W-:-:S03]  /*74e0*/  IADD3 R6, P0, PT, R2, 0x150, RZ ;  /* 0x0000015002067810 */ /* 0x000fc60007f1e0ff */
[----:B------:R1:W-:Y:S02]  /*74f0*/  STL.64 [R1+0x150], R8 ;  /* 0x0001500801007387 */ /* 0x0003e40000100a00 */
[----:B------:R-:W-:Y:S02]  /*7500*/  IMAD.X R7, RZ, RZ, R16, P0 ;  /* 0x000000ffff077224 */ /* 0x000fe400000e0610 */
[----:B0-----:R-:W-:Y:S02]  /*7510*/  IMAD.U32 R4, RZ, RZ, UR4 ;  /* 0x00000004ff047e24 */ /* 0x001fe4000f8e00ff */
[----:B------:R-:W-:-:S07]  /*7520*/  IMAD.U32 R5, RZ, RZ, UR5 ;  /* 0x00000005ff057e24 */ /* 0x000fce000f8e00ff */
[----:B------:R-:W-:-:S07]  /*7530*/  LEPC R20, `(.L_x_108) ;  /* 0x000000001014794e */ /* 0x000fce0000000000 */
[----:B-12---:R-:W-:Y:S05]  /*7540*/  CALL.ABS.NOINC R10 ;  /* 0x000000000a007343 */ /* 0x006fea0003c00000 */
.L_x_108:
[----:B------:R-:W0:Y:S02]  /*7550*/  LDCU UR4, c[0x0][0x394] ;  /* 0x00007280ff0477ac */ /* 0x000e240008000800 */
[----:B0-----:R-:W-:-:S09]  /*7560*/  UISETP.GE.AND UP0, UPT, UR4, 0x1, UPT ;  /* 0x000000010400788c */ /* 0x001fd2000bf06270 */
[----:B------:R-:W-:Y:S05]  /*7570*/  BRA.U !UP0, `(.L_x_109) ;  /* 0x00000001083c7547 */ /* 0x000fea000b800000 */
[----:B------:R-:W-:Y:S01]  /*7580*/  BSSY.RECONVERGENT B0, `(.L_x_109) ;  /* 0x000000e000007945 */ /* 0x000fe20003800200 */
[----:B------:R-:W-:-:S07]  /*7590*/  IMAD.MOV.U32 R0, RZ, RZ, RZ ;  /* 0x000000ffff007224 */ /* 0x000fce00078e00ff */
.L_x_110:
[----:B------:R-:W0:Y:S01]  /*75a0*/  LDCU.64 UR4, c[0x0][0x398] ;  /* 0x00007300ff0477ac */ /* 0x000e220008000a00 */
[----:B-12---:R-:W-:-:S06]  /*75b0*/  IMAD.IADD R4, R1, 0x1, R0 ;  /* 0x0000000101047824 */ /* 0x006fcc00078e0200 */
[----:B------:R-:W2:Y:S01]  /*75c0*/  LDL.U8 R4, [R4+0x110] ;  /* 0x0001100004047983 */ /* 0x000ea20000100000 */
[----:B0-----:R-:W-:Y:S01]  /*75d0*/  IADD3 R2, P0, PT, R0, UR4, RZ ;  /* 0x0000000400027c10 */ /* 0x001fe2000ff1e0ff */
[----:B------:R-:W0:Y:S04]  /*75e0*/  LDCU UR4, c[0x0][0x394] ;  /* 0x00007280ff0477ac */ /* 0x000e280008000800 */
[----:B------:R-:W-:-:S06]  /*75f0*/  IMAD.X R3, RZ, RZ, UR5, P0 ;  /* 0x00000005ff037e24 */ /* 0x000fcc00080e06ff */
[----:B------:R-:W2:Y:S01]  /*7600*/  LDG.E.U8 R3, desc[UR36][R2.64] ;  /* 0x0000002402037981 */ /* 0x000ea2000c1e1100 */
[----:B------:R-:W-:-:S05]  /*7610*/  VIADD R0, R0, 0x1 ;  /* 0x0000000100007836 */ /* 0x000fca0000000000 */
[----:B0-----:R-:W-:Y:S02]  /*7620*/  ISETP.NE.AND P1, PT, R0, UR4, PT ;  /* 0x0000000400007c0c */ /* 0x001fe4000bf25270 */
[----:B--2---:R-:W-:-:S13]  /*7630*/  ISETP.NE.AND P0, PT, R4, R3, PT ;  /* 0x000000030400720c */ /* 0x004fda0003f05270 */
[----:B------:R-:W-:Y:S05]  /*7640*/  @P0 EXIT ;  /* 0x000000000000094d */ /* 0x000fea0003800000 */
[----:B------:R-:W-:Y:S05]  /*7650*/  @P1 BRA `(.L_x_110) ;  /* 0xfffffffc00d01947 */ /* 0x000fea000383ffff */
[----:B------:R-:W-:Y:S05]  /*7660*/  BSYNC.RECONVERGENT B0 ;  /* 0x0000000000007941 */ /* 0x000fea0003800200 */
.L_x_109:
[----:B------:R-:W0:Y:S01]  /*7670*/  LDC.64 R2, c[0x4][0x8] ;  /* 0x01000200ff027b82 */ /* 0x000e220000000a00 */
[----:B------:R-:W-:-:S05]  /*7680*/  IMAD.MOV.U32 R0, RZ, RZ, 0x1 ;  /* 0x00000001ff007424 */ /* 0x000fca00078e00ff */
[----:B0-----:R-:W-:Y:S01]  /*7690*/  STG.E.U8 desc[UR36][R2.64], R0 ;  /* 0x0000000002007986 */ /* 0x001fe2000c101124 */
[----:B------:R-:W-:Y:S05]  /*76a0*/  EXIT ;  /* 0x000000000000794d */ /* 0x000fea0003800000 */
.L_x_111:
[----:B------:R-:W-:-:S00]  /*76b0*/  BRA `(.L_x_111) ;  /* 0xfffffffc00fc7947 */ /* 0x000fc0000383ffff */
[----:B------:R-:W-:-:S00]  /*76c0*/  NOP ;  /* 0x0000000000007918 */ /* 0x000fc00000000000 */
        /* <DEDUP_REMOVED lines=11> */
.L_x_112:


//--------------------- .nv.global.init           --------------------------
	.section	.nv.global.init,"aw",@progbits
.nv.global.init:
	.type		$str$1,@object
	.size		$str$1,($str$2 - $str$1)
$str$1:
        /*0000*/ 	.byte	0x0a, 0x00
	.type		$str$2,@object
	.size		$str$2,($str - $str$2)
$str$2:
        /*0002*/ 	.byte	0x25, 0x73, 0x00
	.type		$str,@object
	.size		$str,($str$3 - $str)
$str:
        /*0005*/ 	.byte	0x25, 0x64, 0x20, 0x00
	.type		$str$3,@object
	.size		$str$3,(.L_5 - $str$3)
$str$3:
        /*0009*/ 	.byte	0x25, 0x73, 0x0a, 0x00
.L_5:


//--------------------- .nv.shared.reserved.0     --------------------------
	.section	.nv.shared.reserved.0,"aw",@nobits
	.weak		__nv_reservedSMEM_offset_0_alias
	.size		__nv_reservedSMEM_offset_0_alias, 0, 64
	.other		__nv_reservedSMEM_offset_0_alias,@"STO_CUDA_RESERVED_SHARED STV_DEFAULT"
__nv_reservedSMEM_offset_0_alias:
	.zero		0
	.zero		64


//--------------------- .nv.global                --------------------------
	.section	.nv.global,"aw",@nobits
.nv.global:
	.type		isDone,@object
	.size		isDone,(printPasswords - isDone)
isDone:
	.zero		1
	.type		printPasswords,@object
	.size		printPasswords,(.L_1 - printPasswords)
printPasswords:
	.zero		1
.L_1:


//--------------------- .nv.constant0._Z12crack_kernelyPciiS_PbS0_ --------------------------
	.section	.nv.constant0._Z12crack_kernelyPciiS_PbS0_,"a",@progbits
	.sectionflags	@""
	.align	4
.nv.constant0._Z12crack_kernelyPciiS_PbS0_:
	.zero		944


//--------------------- SYMBOLS --------------------------

	.type		.nv.reservedSmem.offset0,@object
	.size		.nv.reservedSmem.offset0,0x4
	.type		vprintf,@function
